//
// Generated by NVIDIA NVVM Compiler
//
// Compiler Build ID: CL-36424714
// Cuda compilation tools, release 13.0, V13.0.88
// Based on NVVM 20.0.0
//

.version 9.0
.target sm_100
.address_size 64

	// .globl	_Z9kernelENGlPiiS_PdS0_
.global .align 4 .b8 precalc_xorwow_matrix[102400];
.global .align 4 .b8 precalc_xorwow_offset_matrix[102400];
.global .align 4 .b8 mrg32k3aM1[2304];
.global .align 4 .b8 mrg32k3aM2[2304];
.global .align 4 .b8 mrg32k3aM1SubSeq[2016];
.global .align 4 .b8 mrg32k3aM2SubSeq[2016];
.global .align 4 .b8 mrg32k3aM1Seq[2304];
.global .align 4 .b8 mrg32k3aM2Seq[2304];
.const .align 8 .b8 __cr_lgamma_table[72];

.visible .entry _Z9kernelENGlPiiS_PdS0_(
	.param .u64 _Z9kernelENGlPiiS_PdS0__param_0,
	.param .u64 .ptr .align 1 _Z9kernelENGlPiiS_PdS0__param_1,
	.param .u32 _Z9kernelENGlPiiS_PdS0__param_2,
	.param .u64 .ptr .align 1 _Z9kernelENGlPiiS_PdS0__param_3,
	.param .u64 .ptr .align 1 _Z9kernelENGlPiiS_PdS0__param_4,
	.param .u64 .ptr .align 1 _Z9kernelENGlPiiS_PdS0__param_5
)
{
	.local .align 16 .b8 	__local_depot0[4112];
	.reg .b64 	%SP;
	.reg .b64 	%SPL;
	.reg .pred 	%p<20>;
	.reg .b32 	%r<223>;
	.reg .b64 	%rd<141>;
	.reg .b64 	%fd<53>;

	mov.u64 	%SPL, __local_depot0;
	ld.param.u64 	%rd20, [_Z9kernelENGlPiiS_PdS0__param_0];
	ld.param.u64 	%rd22, [_Z9kernelENGlPiiS_PdS0__param_1];
	ld.param.u32 	%r38, [_Z9kernelENGlPiiS_PdS0__param_2];
	ld.param.u64 	%rd23, [_Z9kernelENGlPiiS_PdS0__param_3];
	ld.param.u64 	%rd24, [_Z9kernelENGlPiiS_PdS0__param_4];
	ld.param.u64 	%rd21, [_Z9kernelENGlPiiS_PdS0__param_5];
	cvta.to.global.u64 	%rd1, %rd22;
	cvta.to.global.u64 	%rd2, %rd24;
	add.u64 	%rd3, %SPL, 0;
	add.u64 	%rd4, %SPL, 4000;
	mov.u32 	%r39, %ctaid.x;
	mov.u32 	%r40, %ntid.x;
	mov.u32 	%r41, %tid.x;
	mov.u32 	%r42, %ctaid.y;
	mov.u32 	%r43, %ntid.y;
	mov.u32 	%r44, %tid.y;
	add.s32 	%r45, %r39, %r44;
	mad.lo.s32 	%r46, %r42, %r43, %r45;
	mad.lo.s32 	%r1, %r46, %r40, %r41;
	mul.hi.s32 	%r47, %r1, 1321528399;
	shr.u32 	%r48, %r47, 31;
	shr.s32 	%r49, %r47, 3;
	add.s32 	%r50, %r49, %r48;
	mul.lo.s32 	%r51, %r50, 26;
	sub.s32 	%r52, %r1, %r51;
	cvta.to.global.u64 	%rd27, %rd23;
	ld.global.u32 	%r53, [%rd27];
	ld.global.u32 	%r54, [%rd27+4];
	st.local.v2.u32 	[%rd4], {%r53, %r54};
	ld.global.u32 	%r55, [%rd27+8];
	ld.global.u32 	%r56, [%rd27+12];
	st.local.v2.u32 	[%rd4+8], {%r55, %r56};
	ld.global.u32 	%r57, [%rd27+16];
	ld.global.u32 	%r58, [%rd27+20];
	st.local.v2.u32 	[%rd4+16], {%r57, %r58};
	ld.global.u32 	%r59, [%rd27+24];
	ld.global.u32 	%r60, [%rd27+28];
	st.local.v2.u32 	[%rd4+24], {%r59, %r60};
	ld.global.u32 	%r61, [%rd27+32];
	ld.global.u32 	%r62, [%rd27+36];
	st.local.v2.u32 	[%rd4+32], {%r61, %r62};
	ld.global.u32 	%r63, [%rd27+40];
	ld.global.u32 	%r64, [%rd27+44];
	st.local.v2.u32 	[%rd4+40], {%r63, %r64};
	ld.global.u32 	%r65, [%rd27+48];
	ld.global.u32 	%r66, [%rd27+52];
	st.local.v2.u32 	[%rd4+48], {%r65, %r66};
	ld.global.u32 	%r67, [%rd27+56];
	ld.global.u32 	%r68, [%rd27+60];
	st.local.v2.u32 	[%rd4+56], {%r67, %r68};
	ld.global.u32 	%r69, [%rd27+64];
	ld.global.u32 	%r70, [%rd27+68];
	st.local.v2.u32 	[%rd4+64], {%r69, %r70};
	ld.global.u32 	%r71, [%rd27+72];
	ld.global.u32 	%r72, [%rd27+76];
	st.local.v2.u32 	[%rd4+72], {%r71, %r72};
	ld.global.u32 	%r73, [%rd27+80];
	ld.global.u32 	%r74, [%rd27+84];
	st.local.v2.u32 	[%rd4+80], {%r73, %r74};
	ld.global.u32 	%r75, [%rd27+88];
	ld.global.u32 	%r76, [%rd27+92];
	st.local.v2.u32 	[%rd4+88], {%r75, %r76};
	ld.global.u32 	%r77, [%rd27+96];
	ld.global.u32 	%r78, [%rd27+100];
	st.local.v2.u32 	[%rd4+96], {%r77, %r78};
	mul.wide.s32 	%rd28, %r50, 4;
	add.s64 	%rd29, %rd4, %rd28;
	ld.local.u32 	%r79, [%rd29];
	mul.wide.s32 	%rd30, %r52, 4;
	add.s64 	%rd31, %rd4, %rd30;
	ld.local.u32 	%r80, [%rd31];
	st.local.u32 	[%rd29], %r80;
	st.local.u32 	[%rd31], %r79;
	setp.lt.s32 	%p1, %r38, 1;
	@%p1 bra 	$L__BB0_13;
	and.b32  	%r2, %r38, 15;
	setp.lt.u32 	%p2, %r38, 16;
	mov.b32 	%r213, 0;
	@%p2 bra 	$L__BB0_4;
	and.b32  	%r213, %r38, 2147483632;
	neg.s32 	%r211, %r213;
	add.s64 	%rd137, %rd1, 32;
	add.s64 	%rd136, %rd3, 32;
$L__BB0_3:
	.pragma "nounroll";
	ld.global.u32 	%r82, [%rd137+-32];
	mul.wide.s32 	%rd32, %r82, 4;
	add.s64 	%rd33, %rd4, %rd32;
	ld.local.u32 	%r83, [%rd33];
	ld.global.u32 	%r84, [%rd137+-28];
	mul.wide.s32 	%rd34, %r84, 4;
	add.s64 	%rd35, %rd4, %rd34;
	ld.local.u32 	%r85, [%rd35];
	ld.global.u32 	%r86, [%rd137+-24];
	mul.wide.s32 	%rd36, %r86, 4;
	add.s64 	%rd37, %rd4, %rd36;
	ld.local.u32 	%r87, [%rd37];
	ld.global.u32 	%r88, [%rd137+-20];
	mul.wide.s32 	%rd38, %r88, 4;
	add.s64 	%rd39, %rd4, %rd38;
	ld.local.u32 	%r89, [%rd39];
	st.local.v4.u32 	[%rd136+-32], {%r83, %r85, %r87, %r89};
	ld.global.u32 	%r90, [%rd137+-16];
	mul.wide.s32 	%rd40, %r90, 4;
	add.s64 	%rd41, %rd4, %rd40;
	ld.local.u32 	%r91, [%rd41];
	ld.global.u32 	%r92, [%rd137+-12];
	mul.wide.s32 	%rd42, %r92, 4;
	add.s64 	%rd43, %rd4, %rd42;
	ld.local.u32 	%r93, [%rd43];
	ld.global.u32 	%r94, [%rd137+-8];
	mul.wide.s32 	%rd44, %r94, 4;
	add.s64 	%rd45, %rd4, %rd44;
	ld.local.u32 	%r95, [%rd45];
	ld.global.u32 	%r96, [%rd137+-4];
	mul.wide.s32 	%rd46, %r96, 4;
	add.s64 	%rd47, %rd4, %rd46;
	ld.local.u32 	%r97, [%rd47];
	st.local.v4.u32 	[%rd136+-16], {%r91, %r93, %r95, %r97};
	ld.global.u32 	%r98, [%rd137];
	mul.wide.s32 	%rd48, %r98, 4;
	add.s64 	%rd49, %rd4, %rd48;
	ld.local.u32 	%r99, [%rd49];
	ld.global.u32 	%r100, [%rd137+4];
	mul.wide.s32 	%rd50, %r100, 4;
	add.s64 	%rd51, %rd4, %rd50;
	ld.local.u32 	%r101, [%rd51];
	ld.global.u32 	%r102, [%rd137+8];
	mul.wide.s32 	%rd52, %r102, 4;
	add.s64 	%rd53, %rd4, %rd52;
	ld.local.u32 	%r103, [%rd53];
	ld.global.u32 	%r104, [%rd137+12];
	mul.wide.s32 	%rd54, %r104, 4;
	add.s64 	%rd55, %rd4, %rd54;
	ld.local.u32 	%r105, [%rd55];
	st.local.v4.u32 	[%rd136], {%r99, %r101, %r103, %r105};
	ld.global.u32 	%r106, [%rd137+16];
	mul.wide.s32 	%rd56, %r106, 4;
	add.s64 	%rd57, %rd4, %rd56;
	ld.local.u32 	%r107, [%rd57];
	ld.global.u32 	%r108, [%rd137+20];
	mul.wide.s32 	%rd58, %r108, 4;
	add.s64 	%rd59, %rd4, %rd58;
	ld.local.u32 	%r109, [%rd59];
	ld.global.u32 	%r110, [%rd137+24];
	mul.wide.s32 	%rd60, %r110, 4;
	add.s64 	%rd61, %rd4, %rd60;
	ld.local.u32 	%r111, [%rd61];
	ld.global.u32 	%r112, [%rd137+28];
	mul.wide.s32 	%rd62, %r112, 4;
	add.s64 	%rd63, %rd4, %rd62;
	ld.local.u32 	%r113, [%rd63];
	st.local.v4.u32 	[%rd136+16], {%r107, %r109, %r111, %r113};
	add.s32 	%r211, %r211, 16;
	add.s64 	%rd137, %rd137, 64;
	add.s64 	%rd136, %rd136, 64;
	setp.ne.s32 	%p3, %r211, 0;
	@%p3 bra 	$L__BB0_3;
$L__BB0_4:
	setp.eq.s32 	%p4, %r2, 0;
	@%p4 bra 	$L__BB0_13;
	and.b32  	%r8, %r38, 7;
	setp.lt.u32 	%p5, %r2, 8;
	@%p5 bra 	$L__BB0_7;
	mul.wide.u32 	%rd64, %r213, 4;
	add.s64 	%rd65, %rd1, %rd64;
	ld.global.u32 	%r114, [%rd65];
	mul.wide.s32 	%rd66, %r114, 4;
	add.s64 	%rd67, %rd4, %rd66;
	ld.local.u32 	%r115, [%rd67];
	add.s64 	%rd68, %rd3, %rd64;
	st.local.u32 	[%rd68], %r115;
	ld.global.u32 	%r116, [%rd65+4];
	mul.wide.s32 	%rd69, %r116, 4;
	add.s64 	%rd70, %rd4, %rd69;
	ld.local.u32 	%r117, [%rd70];
	st.local.u32 	[%rd68+4], %r117;
	ld.global.u32 	%r118, [%rd65+8];
	mul.wide.s32 	%rd71, %r118, 4;
	add.s64 	%rd72, %rd4, %rd71;
	ld.local.u32 	%r119, [%rd72];
	st.local.u32 	[%rd68+8], %r119;
	ld.global.u32 	%r120, [%rd65+12];
	mul.wide.s32 	%rd73, %r120, 4;
	add.s64 	%rd74, %rd4, %rd73;
	ld.local.u32 	%r121, [%rd74];
	st.local.u32 	[%rd68+12], %r121;
	ld.global.u32 	%r122, [%rd65+16];
	mul.wide.s32 	%rd75, %r122, 4;
	add.s64 	%rd76, %rd4, %rd75;
	ld.local.u32 	%r123, [%rd76];
	st.local.u32 	[%rd68+16], %r123;
	ld.global.u32 	%r124, [%rd65+20];
	mul.wide.s32 	%rd77, %r124, 4;
	add.s64 	%rd78, %rd4, %rd77;
	ld.local.u32 	%r125, [%rd78];
	st.local.u32 	[%rd68+20], %r125;
	ld.global.u32 	%r126, [%rd65+24];
	mul.wide.s32 	%rd79, %r126, 4;
	add.s64 	%rd80, %rd4, %rd79;
	ld.local.u32 	%r127, [%rd80];
	st.local.u32 	[%rd68+24], %r127;
	ld.global.u32 	%r128, [%rd65+28];
	mul.wide.s32 	%rd81, %r128, 4;
	add.s64 	%rd82, %rd4, %rd81;
	ld.local.u32 	%r129, [%rd82];
	st.local.u32 	[%rd68+28], %r129;
	add.s32 	%r213, %r213, 8;
$L__BB0_7:
	setp.eq.s32 	%p6, %r8, 0;
	@%p6 bra 	$L__BB0_13;
	and.b32  	%r11, %r38, 3;
	setp.lt.u32 	%p7, %r8, 4;
	@%p7 bra 	$L__BB0_10;
	mul.wide.u32 	%rd83, %r213, 4;
	add.s64 	%rd84, %rd1, %rd83;
	ld.global.u32 	%r130, [%rd84];
	mul.wide.s32 	%rd85, %r130, 4;
	add.s64 	%rd86, %rd4, %rd85;
	ld.local.u32 	%r131, [%rd86];
	add.s64 	%rd87, %rd3, %rd83;
	st.local.u32 	[%rd87], %r131;
	ld.global.u32 	%r132, [%rd84+4];
	mul.wide.s32 	%rd88, %r132, 4;
	add.s64 	%rd89, %rd4, %rd88;
	ld.local.u32 	%r133, [%rd89];
	st.local.u32 	[%rd87+4], %r133;
	ld.global.u32 	%r134, [%rd84+8];
	mul.wide.s32 	%rd90, %r134, 4;
	add.s64 	%rd91, %rd4, %rd90;
	ld.local.u32 	%r135, [%rd91];
	st.local.u32 	[%rd87+8], %r135;
	ld.global.u32 	%r136, [%rd84+12];
	mul.wide.s32 	%rd92, %r136, 4;
	add.s64 	%rd93, %rd4, %rd92;
	ld.local.u32 	%r137, [%rd93];
	st.local.u32 	[%rd87+12], %r137;
	add.s32 	%r213, %r213, 4;
$L__BB0_10:
	setp.eq.s32 	%p8, %r11, 0;
	@%p8 bra 	$L__BB0_13;
	mul.wide.u32 	%rd94, %r213, 4;
	add.s64 	%rd139, %rd3, %rd94;
	add.s64 	%rd138, %rd1, %rd94;
	neg.s32 	%r215, %r11;
$L__BB0_12:
	.pragma "nounroll";
	ld.global.u32 	%r138, [%rd138];
	mul.wide.s32 	%rd95, %r138, 4;
	add.s64 	%rd96, %rd4, %rd95;
	ld.local.u32 	%r139, [%rd96];
	st.local.u32 	[%rd139], %r139;
	add.s64 	%rd139, %rd139, 4;
	add.s64 	%rd138, %rd138, 4;
	add.s32 	%r215, %r215, 1;
	setp.ne.s32 	%p9, %r215, 0;
	@%p9 bra 	$L__BB0_12;
$L__BB0_13:
	add.s32 	%r17, %r38, -3;
	setp.lt.s32 	%p10, %r38, 4;
	mov.f64 	%fd51, 0d0000000000000000;
	@%p10 bra 	$L__BB0_25;
	add.s32 	%r141, %r38, -4;
	and.b32  	%r18, %r17, 7;
	setp.lt.u32 	%p11, %r141, 7;
	mov.f64 	%fd51, 0d0000000000000000;
	mov.b32 	%r216, 0;
	@%p11 bra 	$L__BB0_17;
	and.b32  	%r216, %r17, -8;
	.pragma "used_bytes_mask 4095";
	ld.local.v4.u32 	{%r220, %r222, %r221, %r142}, [%rd3];
	add.s64 	%rd140, %rd3, 16;
	neg.s32 	%r219, %r216;
	mov.f64 	%fd51, 0d0000000000000000;
$L__BB0_16:
	.pragma "nounroll";
	mad.lo.s32 	%r143, %r222, 26, %r220;
	mad.lo.s32 	%r144, %r221, 676, %r143;
	ld.local.u32 	%r145, [%rd140+-4];
	mad.lo.s32 	%r146, %r145, 17576, %r144;
	mul.wide.s32 	%rd97, %r146, 8;
	add.s64 	%rd98, %rd2, %rd97;
	ld.global.f64 	%fd17, [%rd98];
	add.f64 	%fd18, %fd51, %fd17;
	mad.lo.s32 	%r147, %r221, 26, %r222;
	mad.lo.s32 	%r148, %r145, 676, %r147;
	ld.local.v4.u32 	{%r149, %r150, %r151, %r152}, [%rd140];
	mad.lo.s32 	%r153, %r149, 17576, %r148;
	mul.wide.s32 	%rd99, %r153, 8;
	add.s64 	%rd100, %rd2, %rd99;
	ld.global.f64 	%fd19, [%rd100];
	add.f64 	%fd20, %fd18, %fd19;
	mad.lo.s32 	%r154, %r145, 26, %r221;
	mad.lo.s32 	%r155, %r149, 676, %r154;
	mad.lo.s32 	%r156, %r150, 17576, %r155;
	mul.wide.s32 	%rd101, %r156, 8;
	add.s64 	%rd102, %rd2, %rd101;
	ld.global.f64 	%fd21, [%rd102];
	add.f64 	%fd22, %fd20, %fd21;
	mad.lo.s32 	%r157, %r149, 26, %r145;
	mad.lo.s32 	%r158, %r150, 676, %r157;
	mad.lo.s32 	%r159, %r151, 17576, %r158;
	mul.wide.s32 	%rd103, %r159, 8;
	add.s64 	%rd104, %rd2, %rd103;
	ld.global.f64 	%fd23, [%rd104];
	add.f64 	%fd24, %fd22, %fd23;
	mad.lo.s32 	%r160, %r150, 26, %r149;
	mad.lo.s32 	%r161, %r151, 676, %r160;
	mad.lo.s32 	%r162, %r152, 17576, %r161;
	mul.wide.s32 	%rd105, %r162, 8;
	add.s64 	%rd106, %rd2, %rd105;
	ld.global.f64 	%fd25, [%rd106];
	add.f64 	%fd26, %fd24, %fd25;
	mad.lo.s32 	%r163, %r151, 26, %r150;
	mad.lo.s32 	%r164, %r152, 676, %r163;
	.pragma "used_bytes_mask 4095";
	ld.local.v4.u32 	{%r220, %r222, %r221, %r165}, [%rd140+16];
	mad.lo.s32 	%r166, %r220, 17576, %r164;
	mul.wide.s32 	%rd107, %r166, 8;
	add.s64 	%rd108, %rd2, %rd107;
	ld.global.f64 	%fd27, [%rd108];
	add.f64 	%fd28, %fd26, %fd27;
	mad.lo.s32 	%r167, %r152, 26, %r151;
	mad.lo.s32 	%r168, %r220, 676, %r167;
	mad.lo.s32 	%r169, %r222, 17576, %r168;
	mul.wide.s32 	%rd109, %r169, 8;
	add.s64 	%rd110, %rd2, %rd109;
	ld.global.f64 	%fd29, [%rd110];
	add.f64 	%fd30, %fd28, %fd29;
	mad.lo.s32 	%r170, %r220, 26, %r152;
	mad.lo.s32 	%r171, %r222, 676, %r170;
	mad.lo.s32 	%r172, %r221, 17576, %r171;
	mul.wide.s32 	%rd111, %r172, 8;
	add.s64 	%rd112, %rd2, %rd111;
	ld.global.f64 	%fd31, [%rd112];
	add.f64 	%fd51, %fd30, %fd31;
	add.s64 	%rd140, %rd140, 32;
	add.s32 	%r219, %r219, 8;
	setp.eq.s32 	%p12, %r219, 0;
	@%p12 bra 	$L__BB0_17;
	bra.uni 	$L__BB0_16;
$L__BB0_17:
	setp.eq.s32 	%p13, %r18, 0;
	@%p13 bra 	$L__BB0_25;
	and.b32  	%r25, %r17, 3;
	setp.lt.u32 	%p14, %r18, 4;
	@%p14 bra 	$L__BB0_20;
	mul.wide.u32 	%rd113, %r216, 4;
	add.s64 	%rd114, %rd3, %rd113;
	ld.local.u32 	%r173, [%rd114];
	ld.local.u32 	%r174, [%rd114+4];
	mad.lo.s32 	%r175, %r174, 26, %r173;
	ld.local.u32 	%r176, [%rd114+8];
	mad.lo.s32 	%r177, %r176, 676, %r175;
	ld.local.u32 	%r178, [%rd114+12];
	mad.lo.s32 	%r179, %r178, 17576, %r177;
	mul.wide.s32 	%rd115, %r179, 8;
	add.s64 	%rd116, %rd2, %rd115;
	ld.global.f64 	%fd33, [%rd116];
	add.f64 	%fd34, %fd51, %fd33;
	mad.lo.s32 	%r180, %r176, 26, %r174;
	mad.lo.s32 	%r181, %r178, 676, %r180;
	add.s32 	%r216, %r216, 4;
	ld.local.u32 	%r182, [%rd114+16];
	mad.lo.s32 	%r183, %r182, 17576, %r181;
	mul.wide.s32 	%rd117, %r183, 8;
	add.s64 	%rd118, %rd2, %rd117;
	ld.global.f64 	%fd35, [%rd118];
	add.f64 	%fd36, %fd34, %fd35;
	mad.lo.s32 	%r184, %r178, 26, %r176;
	mad.lo.s32 	%r185, %r182, 676, %r184;
	ld.local.u32 	%r186, [%rd114+20];
	mad.lo.s32 	%r187, %r186, 17576, %r185;
	mul.wide.s32 	%rd119, %r187, 8;
	add.s64 	%rd120, %rd2, %rd119;
	ld.global.f64 	%fd37, [%rd120];
	add.f64 	%fd38, %fd36, %fd37;
	mad.lo.s32 	%r188, %r182, 26, %r178;
	mad.lo.s32 	%r189, %r186, 676, %r188;
	ld.local.u32 	%r190, [%rd114+24];
	mad.lo.s32 	%r191, %r190, 17576, %r189;
	mul.wide.s32 	%rd121, %r191, 8;
	add.s64 	%rd122, %rd2, %rd121;
	ld.global.f64 	%fd39, [%rd122];
	add.f64 	%fd51, %fd38, %fd39;
$L__BB0_20:
	setp.eq.s32 	%p15, %r25, 0;
	@%p15 bra 	$L__BB0_25;
	setp.eq.s32 	%p16, %r25, 1;
	@%p16 bra 	$L__BB0_23;
	mul.wide.u32 	%rd123, %r216, 4;
	add.s64 	%rd124, %rd3, %rd123;
	ld.local.u32 	%r192, [%rd124];
	ld.local.u32 	%r193, [%rd124+4];
	mad.lo.s32 	%r194, %r193, 26, %r192;
	add.s32 	%r216, %r216, 2;
	ld.local.u32 	%r195, [%rd124+8];
	mad.lo.s32 	%r196, %r195, 676, %r194;
	ld.local.u32 	%r197, [%rd124+12];
	mad.lo.s32 	%r198, %r197, 17576, %r196;
	mul.wide.s32 	%rd125, %r198, 8;
	add.s64 	%rd126, %rd2, %rd125;
	ld.global.f64 	%fd41, [%rd126];
	add.f64 	%fd42, %fd51, %fd41;
	mad.lo.s32 	%r199, %r195, 26, %r193;
	mad.lo.s32 	%r200, %r197, 676, %r199;
	ld.local.u32 	%r201, [%rd124+16];
	mad.lo.s32 	%r202, %r201, 17576, %r200;
	mul.wide.s32 	%rd127, %r202, 8;
	add.s64 	%rd128, %rd2, %rd127;
	ld.global.f64 	%fd43, [%rd128];
	add.f64 	%fd51, %fd42, %fd43;
$L__BB0_23:
	and.b32  	%r203, %r17, 1;
	setp.eq.b32 	%p17, %r203, 1;
	not.pred 	%p18, %p17;
	@%p18 bra 	$L__BB0_25;
	mul.wide.u32 	%rd129, %r216, 4;
	add.s64 	%rd130, %rd3, %rd129;
	ld.local.u32 	%r204, [%rd130];
	ld.local.u32 	%r205, [%rd130+4];
	mad.lo.s32 	%r206, %r205, 26, %r204;
	ld.local.u32 	%r207, [%rd130+8];
	mad.lo.s32 	%r208, %r207, 676, %r206;
	ld.local.u32 	%r209, [%rd130+12];
	mad.lo.s32 	%r210, %r209, 17576, %r208;
	mul.wide.s32 	%rd131, %r210, 8;
	add.s64 	%rd132, %rd2, %rd131;
	ld.global.f64 	%fd44, [%rd132];
	add.f64 	%fd51, %fd51, %fd44;
$L__BB0_25:
	setp.lt.s64 	%p19, %rd20, 1;
	@%p19 bra 	$L__BB0_27;
	cvta.to.global.u64 	%rd133, %rd21;
	mul.wide.s32 	%rd134, %r1, 8;
	add.s64 	%rd135, %rd133, %rd134;
	st.global.f64 	[%rd135], %fd51;
$L__BB0_27:
	ret;

}
	// .globl	_Z9kernelGERlPiiS_PdS0_
.visible .entry _Z9kernelGERlPiiS_PdS0_(
	.param .u64 _Z9kernelGERlPiiS_PdS0__param_0,
	.param .u64 .ptr .align 1 _Z9kernelGERlPiiS_PdS0__param_1,
	.param .u32 _Z9kernelGERlPiiS_PdS0__param_2,
	.param .u64 .ptr .align 1 _Z9kernelGERlPiiS_PdS0__param_3,
	.param .u64 .ptr .align 1 _Z9kernelGERlPiiS_PdS0__param_4,
	.param .u64 .ptr .align 1 _Z9kernelGERlPiiS_PdS0__param_5
)
{
	.local .align 16 .b8 	__local_depot1[40128];
	.reg .b64 	%SP;
	.reg .b64 	%SPL;
	.reg .pred 	%p<20>;
	.reg .b32 	%r<228>;
	.reg .b64 	%rd<141>;
	.reg .b64 	%fd<53>;

	mov.u64 	%SPL, __local_depot1;
	ld.param.u64 	%rd20, [_Z9kernelGERlPiiS_PdS0__param_0];
	ld.param.u64 	%rd22, [_Z9kernelGERlPiiS_PdS0__param_1];
	ld.param.u32 	%r38, [_Z9kernelGERlPiiS_PdS0__param_2];
	ld.param.u64 	%rd23, [_Z9kernelGERlPiiS_PdS0__param_3];
	ld.param.u64 	%rd24, [_Z9kernelGERlPiiS_PdS0__param_4];
	ld.param.u64 	%rd21, [_Z9kernelGERlPiiS_PdS0__param_5];
	cvta.to.global.u64 	%rd1, %rd22;
	cvta.to.global.u64 	%rd2, %rd24;
	add.u64 	%rd3, %SPL, 0;
	add.u64 	%rd4, %SPL, 40000;
	mov.u32 	%r39, %ctaid.x;
	mov.u32 	%r40, %ntid.x;
	mov.u32 	%r41, %tid.x;
	mov.u32 	%r42, %ctaid.y;
	mov.u32 	%r43, %ntid.y;
	mov.u32 	%r44, %tid.y;
	add.s32 	%r45, %r39, %r44;
	mad.lo.s32 	%r46, %r42, %r43, %r45;
	mad.lo.s32 	%r1, %r46, %r40, %r41;
	mul.hi.s32 	%r47, %r1, -2004318071;
	add.s32 	%r48, %r47, %r1;
	shr.u32 	%r49, %r48, 31;
	shr.s32 	%r50, %r48, 4;
	add.s32 	%r51, %r50, %r49;
	mul.lo.s32 	%r52, %r51, 30;
	sub.s32 	%r53, %r1, %r52;
	cvta.to.global.u64 	%rd27, %rd23;
	ld.global.u32 	%r54, [%rd27];
	ld.global.u32 	%r55, [%rd27+4];
	st.local.v2.u32 	[%rd4], {%r54, %r55};
	ld.global.u32 	%r56, [%rd27+8];
	ld.global.u32 	%r57, [%rd27+12];
	st.local.v2.u32 	[%rd4+8], {%r56, %r57};
	ld.global.u32 	%r58, [%rd27+16];
	ld.global.u32 	%r59, [%rd27+20];
	st.local.v2.u32 	[%rd4+16], {%r58, %r59};
	ld.global.u32 	%r60, [%rd27+24];
	ld.global.u32 	%r61, [%rd27+28];
	st.local.v2.u32 	[%rd4+24], {%r60, %r61};
	ld.global.u32 	%r62, [%rd27+32];
	ld.global.u32 	%r63, [%rd27+36];
	st.local.v2.u32 	[%rd4+32], {%r62, %r63};
	ld.global.u32 	%r64, [%rd27+40];
	ld.global.u32 	%r65, [%rd27+44];
	st.local.v2.u32 	[%rd4+40], {%r64, %r65};
	ld.global.u32 	%r66, [%rd27+48];
	ld.global.u32 	%r67, [%rd27+52];
	st.local.v2.u32 	[%rd4+48], {%r66, %r67};
	ld.global.u32 	%r68, [%rd27+56];
	ld.global.u32 	%r69, [%rd27+60];
	st.local.v2.u32 	[%rd4+56], {%r68, %r69};
	ld.global.u32 	%r70, [%rd27+64];
	ld.global.u32 	%r71, [%rd27+68];
	st.local.v2.u32 	[%rd4+64], {%r70, %r71};
	ld.global.u32 	%r72, [%rd27+72];
	ld.global.u32 	%r73, [%rd27+76];
	st.local.v2.u32 	[%rd4+72], {%r72, %r73};
	ld.global.u32 	%r74, [%rd27+80];
	ld.global.u32 	%r75, [%rd27+84];
	st.local.v2.u32 	[%rd4+80], {%r74, %r75};
	ld.global.u32 	%r76, [%rd27+88];
	ld.global.u32 	%r77, [%rd27+92];
	st.local.v2.u32 	[%rd4+88], {%r76, %r77};
	ld.global.u32 	%r78, [%rd27+96];
	ld.global.u32 	%r79, [%rd27+100];
	st.local.v2.u32 	[%rd4+96], {%r78, %r79};
	ld.global.u32 	%r80, [%rd27+104];
	ld.global.u32 	%r81, [%rd27+108];
	st.local.v2.u32 	[%rd4+104], {%r80, %r81};
	ld.global.u32 	%r82, [%rd27+112];
	ld.global.u32 	%r83, [%rd27+116];
	st.local.v2.u32 	[%rd4+112], {%r82, %r83};
	mul.wide.s32 	%rd28, %r51, 4;
	add.s64 	%rd29, %rd4, %rd28;
	ld.local.u32 	%r84, [%rd29];
	mul.wide.s32 	%rd30, %r53, 4;
	add.s64 	%rd31, %rd4, %rd30;
	ld.local.u32 	%r85, [%rd31];
	st.local.u32 	[%rd29], %r85;
	st.local.u32 	[%rd31], %r84;
	setp.lt.s32 	%p1, %r38, 1;
	@%p1 bra 	$L__BB1_13;
	and.b32  	%r2, %r38, 15;
	setp.lt.u32 	%p2, %r38, 16;
	mov.b32 	%r218, 0;
	@%p2 bra 	$L__BB1_4;
	and.b32  	%r218, %r38, 2147483632;
	neg.s32 	%r216, %r218;
	add.s64 	%rd137, %rd1, 32;
	add.s64 	%rd136, %rd3, 32;
$L__BB1_3:
	.pragma "nounroll";
	ld.global.u32 	%r87, [%rd137+-32];
	mul.wide.s32 	%rd32, %r87, 4;
	add.s64 	%rd33, %rd4, %rd32;
	ld.local.u32 	%r88, [%rd33];
	ld.global.u32 	%r89, [%rd137+-28];
	mul.wide.s32 	%rd34, %r89, 4;
	add.s64 	%rd35, %rd4, %rd34;
	ld.local.u32 	%r90, [%rd35];
	ld.global.u32 	%r91, [%rd137+-24];
	mul.wide.s32 	%rd36, %r91, 4;
	add.s64 	%rd37, %rd4, %rd36;
	ld.local.u32 	%r92, [%rd37];
	ld.global.u32 	%r93, [%rd137+-20];
	mul.wide.s32 	%rd38, %r93, 4;
	add.s64 	%rd39, %rd4, %rd38;
	ld.local.u32 	%r94, [%rd39];
	st.local.v4.u32 	[%rd136+-32], {%r88, %r90, %r92, %r94};
	ld.global.u32 	%r95, [%rd137+-16];
	mul.wide.s32 	%rd40, %r95, 4;
	add.s64 	%rd41, %rd4, %rd40;
	ld.local.u32 	%r96, [%rd41];
	ld.global.u32 	%r97, [%rd137+-12];
	mul.wide.s32 	%rd42, %r97, 4;
	add.s64 	%rd43, %rd4, %rd42;
	ld.local.u32 	%r98, [%rd43];
	ld.global.u32 	%r99, [%rd137+-8];
	mul.wide.s32 	%rd44, %r99, 4;
	add.s64 	%rd45, %rd4, %rd44;
	ld.local.u32 	%r100, [%rd45];
	ld.global.u32 	%r101, [%rd137+-4];
	mul.wide.s32 	%rd46, %r101, 4;
	add.s64 	%rd47, %rd4, %rd46;
	ld.local.u32 	%r102, [%rd47];
	st.local.v4.u32 	[%rd136+-16], {%r96, %r98, %r100, %r102};
	ld.global.u32 	%r103, [%rd137];
	mul.wide.s32 	%rd48, %r103, 4;
	add.s64 	%rd49, %rd4, %rd48;
	ld.local.u32 	%r104, [%rd49];
	ld.global.u32 	%r105, [%rd137+4];
	mul.wide.s32 	%rd50, %r105, 4;
	add.s64 	%rd51, %rd4, %rd50;
	ld.local.u32 	%r106, [%rd51];
	ld.global.u32 	%r107, [%rd137+8];
	mul.wide.s32 	%rd52, %r107, 4;
	add.s64 	%rd53, %rd4, %rd52;
	ld.local.u32 	%r108, [%rd53];
	ld.global.u32 	%r109, [%rd137+12];
	mul.wide.s32 	%rd54, %r109, 4;
	add.s64 	%rd55, %rd4, %rd54;
	ld.local.u32 	%r110, [%rd55];
	st.local.v4.u32 	[%rd136], {%r104, %r106, %r108, %r110};
	ld.global.u32 	%r111, [%rd137+16];
	mul.wide.s32 	%rd56, %r111, 4;
	add.s64 	%rd57, %rd4, %rd56;
	ld.local.u32 	%r112, [%rd57];
	ld.global.u32 	%r113, [%rd137+20];
	mul.wide.s32 	%rd58, %r113, 4;
	add.s64 	%rd59, %rd4, %rd58;
	ld.local.u32 	%r114, [%rd59];
	ld.global.u32 	%r115, [%rd137+24];
	mul.wide.s32 	%rd60, %r115, 4;
	add.s64 	%rd61, %rd4, %rd60;
	ld.local.u32 	%r116, [%rd61];
	ld.global.u32 	%r117, [%rd137+28];
	mul.wide.s32 	%rd62, %r117, 4;
	add.s64 	%rd63, %rd4, %rd62;
	ld.local.u32 	%r118, [%rd63];
	st.local.v4.u32 	[%rd136+16], {%r112, %r114, %r116, %r118};
	add.s32 	%r216, %r216, 16;
	add.s64 	%rd137, %rd137, 64;
	add.s64 	%rd136, %rd136, 64;
	setp.ne.s32 	%p3, %r216, 0;
	@%p3 bra 	$L__BB1_3;
$L__BB1_4:
	setp.eq.s32 	%p4, %r2, 0;
	@%p4 bra 	$L__BB1_13;
	and.b32  	%r8, %r38, 7;
	setp.lt.u32 	%p5, %r2, 8;
	@%p5 bra 	$L__BB1_7;
	mul.wide.u32 	%rd64, %r218, 4;
	add.s64 	%rd65, %rd1, %rd64;
	ld.global.u32 	%r119, [%rd65];
	mul.wide.s32 	%rd66, %r119, 4;
	add.s64 	%rd67, %rd4, %rd66;
	ld.local.u32 	%r120, [%rd67];
	add.s64 	%rd68, %rd3, %rd64;
	st.local.u32 	[%rd68], %r120;
	ld.global.u32 	%r121, [%rd65+4];
	mul.wide.s32 	%rd69, %r121, 4;
	add.s64 	%rd70, %rd4, %rd69;
	ld.local.u32 	%r122, [%rd70];
	st.local.u32 	[%rd68+4], %r122;
	ld.global.u32 	%r123, [%rd65+8];
	mul.wide.s32 	%rd71, %r123, 4;
	add.s64 	%rd72, %rd4, %rd71;
	ld.local.u32 	%r124, [%rd72];
	st.local.u32 	[%rd68+8], %r124;
	ld.global.u32 	%r125, [%rd65+12];
	mul.wide.s32 	%rd73, %r125, 4;
	add.s64 	%rd74, %rd4, %rd73;
	ld.local.u32 	%r126, [%rd74];
	st.local.u32 	[%rd68+12], %r126;
	ld.global.u32 	%r127, [%rd65+16];
	mul.wide.s32 	%rd75, %r127, 4;
	add.s64 	%rd76, %rd4, %rd75;
	ld.local.u32 	%r128, [%rd76];
	st.local.u32 	[%rd68+16], %r128;
	ld.global.u32 	%r129, [%rd65+20];
	mul.wide.s32 	%rd77, %r129, 4;
	add.s64 	%rd78, %rd4, %rd77;
	ld.local.u32 	%r130, [%rd78];
	st.local.u32 	[%rd68+20], %r130;
	ld.global.u32 	%r131, [%rd65+24];
	mul.wide.s32 	%rd79, %r131, 4;
	add.s64 	%rd80, %rd4, %rd79;
	ld.local.u32 	%r132, [%rd80];
	st.local.u32 	[%rd68+24], %r132;
	ld.global.u32 	%r133, [%rd65+28];
	mul.wide.s32 	%rd81, %r133, 4;
	add.s64 	%rd82, %rd4, %rd81;
	ld.local.u32 	%r134, [%rd82];
	st.local.u32 	[%rd68+28], %r134;
	add.s32 	%r218, %r218, 8;
$L__BB1_7:
	setp.eq.s32 	%p6, %r8, 0;
	@%p6 bra 	$L__BB1_13;
	and.b32  	%r11, %r38, 3;
	setp.lt.u32 	%p7, %r8, 4;
	@%p7 bra 	$L__BB1_10;
	mul.wide.u32 	%rd83, %r218, 4;
	add.s64 	%rd84, %rd1, %rd83;
	ld.global.u32 	%r135, [%rd84];
	mul.wide.s32 	%rd85, %r135, 4;
	add.s64 	%rd86, %rd4, %rd85;
	ld.local.u32 	%r136, [%rd86];
	add.s64 	%rd87, %rd3, %rd83;
	st.local.u32 	[%rd87], %r136;
	ld.global.u32 	%r137, [%rd84+4];
	mul.wide.s32 	%rd88, %r137, 4;
	add.s64 	%rd89, %rd4, %rd88;
	ld.local.u32 	%r138, [%rd89];
	st.local.u32 	[%rd87+4], %r138;
	ld.global.u32 	%r139, [%rd84+8];
	mul.wide.s32 	%rd90, %r139, 4;
	add.s64 	%rd91, %rd4, %rd90;
	ld.local.u32 	%r140, [%rd91];
	st.local.u32 	[%rd87+8], %r140;
	ld.global.u32 	%r141, [%rd84+12];
	mul.wide.s32 	%rd92, %r141, 4;
	add.s64 	%rd93, %rd4, %rd92;
	ld.local.u32 	%r142, [%rd93];
	st.local.u32 	[%rd87+12], %r142;
	add.s32 	%r218, %r218, 4;
$L__BB1_10:
	setp.eq.s32 	%p8, %r11, 0;
	@%p8 bra 	$L__BB1_13;
	mul.wide.u32 	%rd94, %r218, 4;
	add.s64 	%rd139, %rd3, %rd94;
	add.s64 	%rd138, %rd1, %rd94;
	neg.s32 	%r220, %r11;
$L__BB1_12:
	.pragma "nounroll";
	ld.global.u32 	%r143, [%rd138];
	mul.wide.s32 	%rd95, %r143, 4;
	add.s64 	%rd96, %rd4, %rd95;
	ld.local.u32 	%r144, [%rd96];
	st.local.u32 	[%rd139], %r144;
	add.s64 	%rd139, %rd139, 4;
	add.s64 	%rd138, %rd138, 4;
	add.s32 	%r220, %r220, 1;
	setp.ne.s32 	%p9, %r220, 0;
	@%p9 bra 	$L__BB1_12;
$L__BB1_13:
	add.s32 	%r17, %r38, -3;
	setp.lt.s32 	%p10, %r38, 4;
	mov.f64 	%fd51, 0d0000000000000000;
	@%p10 bra 	$L__BB1_25;
	add.s32 	%r146, %r38, -4;
	and.b32  	%r18, %r17, 7;
	setp.lt.u32 	%p11, %r146, 7;
	mov.f64 	%fd51, 0d0000000000000000;
	mov.b32 	%r221, 0;
	@%p11 bra 	$L__BB1_17;
	and.b32  	%r221, %r17, -8;
	.pragma "used_bytes_mask 4095";
	ld.local.v4.u32 	{%r225, %r227, %r226, %r147}, [%rd3];
	add.s64 	%rd140, %rd3, 16;
	neg.s32 	%r224, %r221;
	mov.f64 	%fd51, 0d0000000000000000;
$L__BB1_16:
	.pragma "nounroll";
	mad.lo.s32 	%r148, %r227, 30, %r225;
	mad.lo.s32 	%r149, %r226, 900, %r148;
	ld.local.u32 	%r150, [%rd140+-4];
	mad.lo.s32 	%r151, %r150, 27000, %r149;
	mul.wide.s32 	%rd97, %r151, 8;
	add.s64 	%rd98, %rd2, %rd97;
	ld.global.f64 	%fd17, [%rd98];
	add.f64 	%fd18, %fd51, %fd17;
	mad.lo.s32 	%r152, %r226, 30, %r227;
	mad.lo.s32 	%r153, %r150, 900, %r152;
	ld.local.v4.u32 	{%r154, %r155, %r156, %r157}, [%rd140];
	mad.lo.s32 	%r158, %r154, 27000, %r153;
	mul.wide.s32 	%rd99, %r158, 8;
	add.s64 	%rd100, %rd2, %rd99;
	ld.global.f64 	%fd19, [%rd100];
	add.f64 	%fd20, %fd18, %fd19;
	mad.lo.s32 	%r159, %r150, 30, %r226;
	mad.lo.s32 	%r160, %r154, 900, %r159;
	mad.lo.s32 	%r161, %r155, 27000, %r160;
	mul.wide.s32 	%rd101, %r161, 8;
	add.s64 	%rd102, %rd2, %rd101;
	ld.global.f64 	%fd21, [%rd102];
	add.f64 	%fd22, %fd20, %fd21;
	mad.lo.s32 	%r162, %r154, 30, %r150;
	mad.lo.s32 	%r163, %r155, 900, %r162;
	mad.lo.s32 	%r164, %r156, 27000, %r163;
	mul.wide.s32 	%rd103, %r164, 8;
	add.s64 	%rd104, %rd2, %rd103;
	ld.global.f64 	%fd23, [%rd104];
	add.f64 	%fd24, %fd22, %fd23;
	mad.lo.s32 	%r165, %r155, 30, %r154;
	mad.lo.s32 	%r166, %r156, 900, %r165;
	mad.lo.s32 	%r167, %r157, 27000, %r166;
	mul.wide.s32 	%rd105, %r167, 8;
	add.s64 	%rd106, %rd2, %rd105;
	ld.global.f64 	%fd25, [%rd106];
	add.f64 	%fd26, %fd24, %fd25;
	mad.lo.s32 	%r168, %r156, 30, %r155;
	mad.lo.s32 	%r169, %r157, 900, %r168;
	.pragma "used_bytes_mask 4095";
	ld.local.v4.u32 	{%r225, %r227, %r226, %r170}, [%rd140+16];
	mad.lo.s32 	%r171, %r225, 27000, %r169;
	mul.wide.s32 	%rd107, %r171, 8;
	add.s64 	%rd108, %rd2, %rd107;
	ld.global.f64 	%fd27, [%rd108];
	add.f64 	%fd28, %fd26, %fd27;
	mad.lo.s32 	%r172, %r157, 30, %r156;
	mad.lo.s32 	%r173, %r225, 900, %r172;
	mad.lo.s32 	%r174, %r227, 27000, %r173;
	mul.wide.s32 	%rd109, %r174, 8;
	add.s64 	%rd110, %rd2, %rd109;
	ld.global.f64 	%fd29, [%rd110];
	add.f64 	%fd30, %fd28, %fd29;
	mad.lo.s32 	%r175, %r225, 30, %r157;
	mad.lo.s32 	%r176, %r227, 900, %r175;
	mad.lo.s32 	%r177, %r226, 27000, %r176;
	mul.wide.s32 	%rd111, %r177, 8;
	add.s64 	%rd112, %rd2, %rd111;
	ld.global.f64 	%fd31, [%rd112];
	add.f64 	%fd51, %fd30, %fd31;
	add.s64 	%rd140, %rd140, 32;
	add.s32 	%r224, %r224, 8;
	setp.eq.s32 	%p12, %r224, 0;
	@%p12 bra 	$L__BB1_17;
	bra.uni 	$L__BB1_16;
$L__BB1_17:
	setp.eq.s32 	%p13, %r18, 0;
	@%p13 bra 	$L__BB1_25;
	and.b32  	%r25, %r17, 3;
	setp.lt.u32 	%p14, %r18, 4;
	@%p14 bra 	$L__BB1_20;
	mul.wide.u32 	%rd113, %r221, 4;
	add.s64 	%rd114, %rd3, %rd113;
	ld.local.u32 	%r178, [%rd114];
	ld.local.u32 	%r179, [%rd114+4];
	mad.lo.s32 	%r180, %r179, 30, %r178;
	ld.local.u32 	%r181, [%rd114+8];
	mad.lo.s32 	%r182, %r181, 900, %r180;
	ld.local.u32 	%r183, [%rd114+12];
	mad.lo.s32 	%r184, %r183, 27000, %r182;
	mul.wide.s32 	%rd115, %r184, 8;
	add.s64 	%rd116, %rd2, %rd115;
	ld.global.f64 	%fd33, [%rd116];
	add.f64 	%fd34, %fd51, %fd33;
	mad.lo.s32 	%r185, %r181, 30, %r179;
	mad.lo.s32 	%r186, %r183, 900, %r185;
	add.s32 	%r221, %r221, 4;
	ld.local.u32 	%r187, [%rd114+16];
	mad.lo.s32 	%r188, %r187, 27000, %r186;
	mul.wide.s32 	%rd117, %r188, 8;
	add.s64 	%rd118, %rd2, %rd117;
	ld.global.f64 	%fd35, [%rd118];
	add.f64 	%fd36, %fd34, %fd35;
	mad.lo.s32 	%r189, %r183, 30, %r181;
	mad.lo.s32 	%r190, %r187, 900, %r189;
	ld.local.u32 	%r191, [%rd114+20];
	mad.lo.s32 	%r192, %r191, 27000, %r190;
	mul.wide.s32 	%rd119, %r192, 8;
	add.s64 	%rd120, %rd2, %rd119;
	ld.global.f64 	%fd37, [%rd120];
	add.f64 	%fd38, %fd36, %fd37;
	mad.lo.s32 	%r193, %r187, 30, %r183;
	mad.lo.s32 	%r194, %r191, 900, %r193;
	ld.local.u32 	%r195, [%rd114+24];
	mad.lo.s32 	%r196, %r195, 27000, %r194;
	mul.wide.s32 	%rd121, %r196, 8;
	add.s64 	%rd122, %rd2, %rd121;
	ld.global.f64 	%fd39, [%rd122];
	add.f64 	%fd51, %fd38, %fd39;
$L__BB1_20:
	setp.eq.s32 	%p15, %r25, 0;
	@%p15 bra 	$L__BB1_25;
	setp.eq.s32 	%p16, %r25, 1;
	@%p16 bra 	$L__BB1_23;
	mul.wide.u32 	%rd123, %r221, 4;
	add.s64 	%rd124, %rd3, %rd123;
	ld.local.u32 	%r197, [%rd124];
	ld.local.u32 	%r198, [%rd124+4];
	mad.lo.s32 	%r199, %r198, 30, %r197;
	add.s32 	%r221, %r221, 2;
	ld.local.u32 	%r200, [%rd124+8];
	mad.lo.s32 	%r201, %r200, 900, %r199;
	ld.local.u32 	%r202, [%rd124+12];
	mad.lo.s32 	%r203, %r202, 27000, %r201;
	mul.wide.s32 	%rd125, %r203, 8;
	add.s64 	%rd126, %rd2, %rd125;
	ld.global.f64 	%fd41, [%rd126];
	add.f64 	%fd42, %fd51, %fd41;
	mad.lo.s32 	%r204, %r200, 30, %r198;
	mad.lo.s32 	%r205, %r202, 900, %r204;
	ld.local.u32 	%r206, [%rd124+16];
	mad.lo.s32 	%r207, %r206, 27000, %r205;
	mul.wide.s32 	%rd127, %r207, 8;
	add.s64 	%rd128, %rd2, %rd127;
	ld.global.f64 	%fd43, [%rd128];
	add.f64 	%fd51, %fd42, %fd43;
$L__BB1_23:
	and.b32  	%r208, %r17, 1;
	setp.eq.b32 	%p17, %r208, 1;
	not.pred 	%p18, %p17;
	@%p18 bra 	$L__BB1_25;
	mul.wide.u32 	%rd129, %r221, 4;
	add.s64 	%rd130, %rd3, %rd129;
	ld.local.u32 	%r209, [%rd130];
	ld.local.u32 	%r210, [%rd130+4];
	mad.lo.s32 	%r211, %r210, 30, %r209;
	ld.local.u32 	%r212, [%rd130+8];
	mad.lo.s32 	%r213, %r212, 900, %r211;
	ld.local.u32 	%r214, [%rd130+12];
	mad.lo.s32 	%r215, %r214, 27000, %r213;
	mul.wide.s32 	%rd131, %r215, 8;
	add.s64 	%rd132, %rd2, %rd131;
	ld.global.f64 	%fd44, [%rd132];
	add.f64 	%fd51, %fd51, %fd44;
$L__BB1_25:
	setp.lt.s64 	%p19, %rd20, 1;
	@%p19 bra 	$L__BB1_27;
	cvta.to.global.u64 	%rd133, %rd21;
	mul.wide.s32 	%rd134, %r1, 8;
	add.s64 	%rd135, %rd133, %rd134;
	st.global.f64 	[%rd135], %fd51;
$L__BB1_27:
	ret;

}


// ===== COMPILED SASS (sm_100) =====

	.target	sm_100

	.elftype	@"ET_EXEC"


//--------------------- .note.nv.tkinfo           --------------------------
	.section	.note.nv.tkinfo,"",@"SHT_NOTE"
	.sectionflags	@"SHF_NOTE_NV_TKINFO"
	.tkinfo
        /*0018*/ 	.word	0x00000002
        /*0030*/ 	.string	""
        /*0030*/ 	.string	"ptxas"
        /*0030*/ 	.string	"Cuda compilation tools, release 13.0, V13.0.88"
        /*0030*/ 	.string	"Build cuda_13.0.r13.0/compiler.36424714_0"
        /*0030*/ 	.string	"-arch sm_100 -m 64 "



//--------------------- .note.nv.cuinfo           --------------------------
	.section	.note.nv.cuinfo,"",@"SHT_NOTE"
	.sectionflags	@"SHF_NOTE_NV_CUINFO"
        /*0018*/ 	.short	0x0002
        /*001a*/ 	.short	0x0064
        /*001c*/ 	.short	0x0082
	.zero		2


//--------------------- .nv.info                  --------------------------
	.section	.nv.info,"",@"SHT_CUDA_INFO"
	.align	4


	//----- nvinfo : EIATTR_REGCOUNT
	.align		4
        /*0000*/ 	.byte	0x04, 0x2f
        /*0002*/ 	.short	(.L_10 - .L_9)
	.align		4
.L_9:
        /*0004*/ 	.word	index@(_Z9kernelENGlPiiS_PdS0_)
        /*0008*/ 	.word	0x00000020


	//----- nvinfo : EIATTR_FRAME_SIZE
	.align		4
.L_10:
        /*000c*/ 	.byte	0x04, 0x11
        /*000e*/ 	.short	(.L_12 - .L_11)
	.align		4
.L_11:
        /*0010*/ 	.word	index@(_Z9kernelENGlPiiS_PdS0_)
        /*0014*/ 	.word	0x00001010


	//----- nvinfo : EIATTR_REGCOUNT
	.align		4
.L_12:
        /*0018*/ 	.byte	0x04, 0x2f
        /*001a*/ 	.short	(.L_14 - .L_13)
	.align		4
.L_13:
        /*001c*/ 	.word	index@(_Z9kernelGERlPiiS_PdS0_)
        /*0020*/ 	.word	0x00000020


	//----- nvinfo : EIATTR_FRAME_SIZE
	.align		4
.L_14:
        /*0024*/ 	.byte	0x04, 0x11
        /*0026*/ 	.short	(.L_16 - .L_15)
	.align		4
.L_15:
        /*0028*/ 	.word	index@(_Z9kernelGERlPiiS_PdS0_)
        /*002c*/ 	.word	0x00009cc0


	//----- nvinfo : EIATTR_MIN_STACK_SIZE
	.align		4
.L_16:
        /*0030*/ 	.byte	0x04, 0x12
        /*0032*/ 	.short	(.L_18 - .L_17)
	.align		4
.L_17:
        /*0034*/ 	.word	index@(_Z9kernelGERlPiiS_PdS0_)
        /*0038*/ 	.word	0x00009cc0


	//----- nvinfo : EIATTR_MIN_STACK_SIZE
	.align		4
.L_18:
        /*003c*/ 	.byte	0x04, 0x12
        /*003e*/ 	.short	(.L_20 - .L_19)
	.align		4
.L_19:
        /*0040*/ 	.word	index@(_Z9kernelENGlPiiS_PdS0_)
        /*0044*/ 	.word	0x00001010
.L_20:


//--------------------- .nv.compat                --------------------------
	.section	.nv.compat,"",@"SHT_CUDA_COMPAT_INFO"
	.align	4
        /*0000*/ 	.byte	0x02, 0x09, 0x00, 0x00, 0x02, 0x02, 0x01, 0x00, 0x02, 0x05, 0x05, 0x00, 0x03, 0x07, 0x01, 0x01
        /*0010*/ 	.byte	0x02, 0x03, 0x00, 0x00, 0x02, 0x06, 0x01, 0x00, 0x04, 0x0b, 0x08, 0x00, 0x01, 0x00, 0x00, 0x00
        /*0020*/ 	.byte	0x00, 0x00, 0x00, 0x00


//--------------------- .nv.info._Z9kernelGERlPiiS_PdS0_ --------------------------
	.section	.nv.info._Z9kernelGERlPiiS_PdS0_,"",@"SHT_CUDA_INFO"
	.sectionflags	@""
	.align	4


	//----- nvinfo : EIATTR_CUDA_API_VERSION
	.align		4
        /*0000*/ 	.byte	0x04, 0x37
        /*0002*/ 	.short	(.L_22 - .L_21)
.L_21:
        /*0004*/ 	.word	0x00000082


	//----- nvinfo : EIATTR_KPARAM_INFO
	.align		4
.L_22:
        /*0008*/ 	.byte	0x04, 0x17
        /*000a*/ 	.short	(.L_24 - .L_23)
.L_23:
        /*000c*/ 	.word	0x00000000
        /*0010*/ 	.short	0x0005
        /*0012*/ 	.short	0x0028
        /*0014*/ 	.byte	0x00, 0xf5, 0x21, 0x00


	//----- nvinfo : EIATTR_KPARAM_INFO
	.align		4
.L_24:
        /*0018*/ 	.byte	0x04, 0x17
        /*001a*/ 	.short	(.L_26 - .L_25)
.L_25:
        /*001c*/ 	.word	0x00000000
        /*0020*/ 	.short	0x0004
        /*0022*/ 	.short	0x0020
        /*0024*/ 	.byte	0x00, 0xf5, 0x21, 0x00


	//----- nvinfo : EIATTR_KPARAM_INFO
	.align		4
.L_26:
        /*0028*/ 	.byte	0x04, 0x17
        /*002a*/ 	.short	(.L_28 - .L_27)
.L_27:
        /*002c*/ 	.word	0x00000000
        /*0030*/ 	.short	0x0003
        /*0032*/ 	.short	0x0018
        /*0034*/ 	.byte	0x00, 0xf5, 0x21, 0x00


	//----- nvinfo : EIATTR_KPARAM_INFO
	.align		4
.L_28:
        /*0038*/ 	.byte	0x04, 0x17
        /*003a*/ 	.short	(.L_30 - .L_29)
.L_29:
        /*003c*/ 	.word	0x00000000
        /*0040*/ 	.short	0x0002
        /*0042*/ 	.short	0x0010
        /*0044*/ 	.byte	0x00, 0xf0, 0x11, 0x00


	//----- nvinfo : EIATTR_KPARAM_INFO
	.align		4
.L_30:
        /*0048*/ 	.byte	0x04, 0x17
        /*004a*/ 	.short	(.L_32 - .L_31)
.L_31:
        /*004c*/ 	.word	0x00000000
        /*0050*/ 	.short	0x0001
        /*0052*/ 	.short	0x0008
        /*0054*/ 	.byte	0x00, 0xf5, 0x21, 0x00


	//----- nvinfo : EIATTR_KPARAM_INFO
	.align		4
.L_32:
        /*0058*/ 	.byte	0x04, 0x17
        /*005a*/ 	.short	(.L_34 - .L_33)
.L_33:
        /*005c*/ 	.word	0x00000000
        /*0060*/ 	.short	0x0000
        /*0062*/ 	.short	0x0000
        /*0064*/ 	.byte	0x00, 0xf0, 0x21, 0x00


	//----- nvinfo : EIATTR_SPARSE_MMA_MASK
	.align		4
.L_34:
        /*0068*/ 	.byte	0x03, 0x50
        /*006a*/ 	.short	0x0000


	//----- nvinfo : EIATTR_MAXREG_COUNT
	.align		4
        /*006c*/ 	.byte	0x03, 0x1b
        /*006e*/ 	.short	0x00ff


	//----- nvinfo : EIATTR_MERCURY_ISA_VERSION
	.align		4
        /*0070*/ 	.byte	0x03, 0x5f
        /*0072*/ 	.short	0x0101


	//----- nvinfo : EIATTR_VRC_CTA_INIT_COUNT
	.align		4
        /*0074*/ 	.byte	0x02, 0x4a
	.zero		1
	.zero		1


	//----- nvinfo : EIATTR_EXIT_INSTR_OFFSETS
	.align		4
        /*0078*/ 	.byte	0x04, 0x1c
        /*007a*/ 	.short	(.L_36 - .L_35)


	//   ....[0]....
.L_35:
        /*007c*/ 	.word	0x000016e0


	//   ....[1]....
        /*0080*/ 	.word	0x00001720


	//----- nvinfo : EIATTR_CBANK_PARAM_SIZE
	.align		4
.L_36:
        /*0084*/ 	.byte	0x03, 0x19
        /*0086*/ 	.short	0x0030


	//----- nvinfo : EIATTR_PARAM_CBANK
	.align		4
        /*0088*/ 	.byte	0x04, 0x0a
        /*008a*/ 	.short	(.L_38 - .L_37)
	.align		4
.L_37:
        /*008c*/ 	.word	index@(.nv.constant0._Z9kernelGERlPiiS_PdS0_)
        /*0090*/ 	.short	0x0380
        /*0092*/ 	.short	0x0030


	//----- nvinfo : EIATTR_SW_WAR
	.align		4
.L_38:
        /*0094*/ 	.byte	0x04, 0x36
        /*0096*/ 	.short	(.L_40 - .L_39)
.L_39:
        /*0098*/ 	.word	0x00000008
.L_40:


//--------------------- .nv.info._Z9kernelENGlPiiS_PdS0_ --------------------------
	.section	.nv.info._Z9kernelENGlPiiS_PdS0_,"",@"SHT_CUDA_INFO"
	.sectionflags	@""
	.align	4


	//----- nvinfo : EIATTR_CUDA_API_VERSION
	.align		4
        /*0000*/ 	.byte	0x04, 0x37
        /*0002*/ 	.short	(.L_42 - .L_41)
.L_41:
        /*0004*/ 	.word	0x00000082


	//----- nvinfo : EIATTR_KPARAM_INFO
	.align		4
.L_42:
        /*0008*/ 	.byte	0x04, 0x17
        /*000a*/ 	.short	(.L_44 - .L_43)
.L_43:
        /*000c*/ 	.word	0x00000000
        /*0010*/ 	.short	0x0005
        /*0012*/ 	.short	0x0028
        /*0014*/ 	.byte	0x00, 0xf5, 0x21, 0x00


	//----- nvinfo : EIATTR_KPARAM_INFO
	.align		4
.L_44:
        /*0018*/ 	.byte	0x04, 0x17
        /*001a*/ 	.short	(.L_46 - .L_45)
.L_45:
        /*001c*/ 	.word	0x00000000
        /*0020*/ 	.short	0x0004
        /*0022*/ 	.short	0x0020
        /*0024*/ 	.byte	0x00, 0xf5, 0x21, 0x00


	//----- nvinfo : EIATTR_KPARAM_INFO
	.align		4
.L_46:
        /*0028*/ 	.byte	0x04, 0x17
        /*002a*/ 	.short	(.L_48 - .L_47)
.L_47:
        /*002c*/ 	.word	0x00000000
        /*0030*/ 	.short	0x0003
        /*0032*/ 	.short	0x0018
        /*0034*/ 	.byte	0x00, 0xf5, 0x21, 0x00


	//----- nvinfo : EIATTR_KPARAM_INFO
	.align		4
.L_48:
        /*0038*/ 	.byte	0x04, 0x17
        /*003a*/ 	.short	(.L_50 - .L_49)
.L_49:
        /*003c*/ 	.word	0x00000000
        /*0040*/ 	.short	0x0002
        /*0042*/ 	.short	0x0010
        /*0044*/ 	.byte	0x00, 0xf0, 0x11, 0x00


	//----- nvinfo : EIATTR_KPARAM_INFO
	.align		4
.L_50:
        /*0048*/ 	.byte	0x04, 0x17
        /*004a*/ 	.short	(.L_52 - .L_51)
.L_51:
        /*004c*/ 	.word	0x00000000
        /*0050*/ 	.short	0x0001
        /*0052*/ 	.short	0x0008
        /*0054*/ 	.byte	0x00, 0xf5, 0x21, 0x00


	//----- nvinfo : EIATTR_KPARAM_INFO
	.align		4
.L_52:
        /*0058*/ 	.byte	0x04, 0x17
        /*005a*/ 	.short	(.L_54 - .L_53)
.L_53:
        /*005c*/ 	.word	0x00000000
        /*0060*/ 	.short	0x0000
        /*0062*/ 	.short	0x0000
        /*0064*/ 	.byte	0x00, 0xf0, 0x21, 0x00


	//----- nvinfo : EIATTR_SPARSE_MMA_MASK
	.align		4
.L_54:
        /*0068*/ 	.byte	0x03, 0x50
        /*006a*/ 	.short	0x0000


	//----- nvinfo : EIATTR_MAXREG_COUNT
	.align		4
        /*006c*/ 	.byte	0x03, 0x1b
        /*006e*/ 	.short	0x00ff


	//----- nvinfo : EIATTR_MERCURY_ISA_VERSION
	.align		4
        /*0070*/ 	.byte	0x03, 0x5f
        /*0072*/ 	.short	0x0101


	//----- nvinfo : EIATTR_VRC_CTA_INIT_COUNT
	.align		4
        /*0074*/ 	.byte	0x02, 0x4a
	.zero		1
	.zero		1


	//----- nvinfo : EIATTR_EXIT_INSTR_OFFSETS
	.align		4
        /*0078*/ 	.byte	0x04, 0x1c
        /*007a*/ 	.short	(.L_56 - .L_55)


	//   ....[0]....
.L_55:
        /*007c*/ 	.word	0x00001670


	//   ....[1]....
        /*0080*/ 	.word	0x000016b0


	//----- nvinfo : EIATTR_CBANK_PARAM_SIZE
	.align		4
.L_56:
        /*0084*/ 	.byte	0x03, 0x19
        /*0086*/ 	.short	0x0030


	//----- nvinfo : EIATTR_PARAM_CBANK
	.align		4
        /*0088*/ 	.byte	0x04, 0x0a
        /*008a*/ 	.short	(.L_58 - .L_57)
	.align		4
.L_57:
        /*008c*/ 	.word	index@(.nv.constant0._Z9kernelENGlPiiS_PdS0_)
        /*0090*/ 	.short	0x0380
        /*0092*/ 	.short	0x0030


	//----- nvinfo : EIATTR_SW_WAR
	.align		4
.L_58:
        /*0094*/ 	.byte	0x04, 0x36
        /*0096*/ 	.short	(.L_60 - .L_59)
.L_59:
        /*0098*/ 	.word	0x00000008
.L_60:


//--------------------- .nv.callgraph             --------------------------
	.section	.nv.callgraph,"",@"SHT_CUDA_CALLGRAPH"
	.align	4
	.sectionentsize	8
	.align		4
        /*0000*/ 	.word	0x00000000
	.align		4
        /*0004*/ 	.word	0xffffffff
	.align		4
        /*0008*/ 	.word	0x00000000
	.align		4
        /*000c*/ 	.word	0xfffffffe
	.align		4
        /*0010*/ 	.word	0x00000000
	.align		4
        /*0014*/ 	.word	0xfffffffd
	.align		4
        /*0018*/ 	.word	0x00000000
	.align		4
        /*001c*/ 	.word	0xfffffffc


//--------------------- .nv.constant4             --------------------------
	.section	.nv.constant4,"a",@progbits
	.align	8
	.align		8
.nv.constant4:
        /*0000*/ 	.dword	precalc_xorwow_matrix
	.align		8
        /*0008*/ 	.dword	precalc_xorwow_offset_matrix
	.align		8
        /*0010*/ 	.dword	mrg32k3aM1
	.align		8
        /*0018*/ 	.dword	mrg32k3aM2
	.align		8
        /*0020*/ 	.dword	mrg32k3aM1SubSeq
	.align		8
        /*0028*/ 	.dword	mrg32k3aM2SubSeq
	.align		8
        /*0030*/ 	.dword	mrg32k3aM1Seq
	.align		8
        /*0038*/ 	.dword	mrg32k3aM2Seq


//--------------------- .nv.constant3             --------------------------
	.section	.nv.constant3,"a",@progbits
	.align	8
.nv.constant3:
	.type		__cr_lgamma_table,@object
	.size		__cr_lgamma_table,(.L_8 - __cr_lgamma_table)
__cr_lgamma_table:
        /*0000*/ 	.byte	0x00, 0x00, 0x00, 0x00, 0x00, 0x00, 0x00, 0x00, 0x00, 0x00, 0x00, 0x00, 0x00, 0x00, 0x00, 0x00
        /*0010*/ 	.byte	0xef, 0x39, 0xfa, 0xfe, 0x42, 0x2e, 0xe6, 0x3f, 0x02, 0x20, 0x2a, 0xfa, 0x0b, 0xab, 0xfc, 0x3f
        /*0020*/ 	.byte	0xf9, 0x2c, 0x92, 0x7c, 0xa7, 0x6c, 0x09, 0x40, 0xc9, 0x79, 0x44, 0x3c, 0x64, 0x26, 0x13, 0x40
        /*0030*/ 	.byte	0xca, 0x01, 0xcf, 0x3a, 0x27, 0x51, 0x1a, 0x40, 0x30, 0xcc, 0x2d, 0xf3, 0xe1, 0x0c, 0x21, 0x40
        /*0040*/ 	.byte	0x0d, 0xb7, 0xfc, 0x82, 0x8e, 0x35, 0x25, 0x40
.L_8:


//--------------------- .text._Z9kernelGERlPiiS_PdS0_ --------------------------
	.section	.text._Z9kernelGERlPiiS_PdS0_,"ax",@progbits
	.align	128
        .global         _Z9kernelGERlPiiS_PdS0_
        .type           _Z9kernelGERlPiiS_PdS0_,@function
        .size           _Z9kernelGERlPiiS_PdS0_,(.L_x_22 - _Z9kernelGERlPiiS_PdS0_)
        .other          _Z9kernelGERlPiiS_PdS0_,@"STO_CUDA_ENTRY STV_DEFAULT"
_Z9kernelGERlPiiS_PdS0_:
.text._Z9kernelGERlPiiS_PdS0_:
[----:B------:R-:W0:Y:S08]  /*0000*/  LDC R1, c[0x0][0x37c] ;  /* 0x0000df00ff017b82 */ /* 0x000e300000000800 */
[----:B------:R-:W1:Y:S01]  /*0010*/  LDC.64 R28, c[0x0][0x398] ;  /* 0x0000e600ff1c7b82 */ /* 0x000e620000000a00 */
[----:B------:R-:W1:Y:S01]  /*0020*/  LDCU.64 UR6, c[0x0][0x358] ;  /* 0x00006b00ff0677ac */ /* 0x000e620008000a00 */
[----:B0-----:R-:W-:Y:S01]  /*0030*/  IADD3 R1, PT, PT, R1, -0x9cc0, RZ ;  /* 0xffff634001017810 */ /* 0x001fe20007ffe0ff */
[----:B-1----:R-:W2:Y:S04]  /*0040*/  LDG.E R20, desc[UR6][R28.64+0x10] ;  /* 0x000010061c147981 */ /* 0x002ea8000c1e1900 */
[----:B------:R-:W2:Y:S04]  /*0050*/  LDG.E R21, desc[UR6][R28.64+0x14] ;  /* 0x000014061c157981 */ /* 0x000ea8000c1e1900 */
[----:B------:R-:W2:Y:S04]  /*0060*/  LDG.E R22, desc[UR6][R28.64+0x18] ;  /* 0x000018061c167981 */ /* 0x000ea8000c1e1900 */
[----:B------:R-:W2:Y:S04]  /*0070*/  LDG.E R23, desc[UR6][R28.64+0x1c] ;  /* 0x00001c061c177981 */ /* 0x000ea8000c1e1900 */
[----:B------:R-:W3:Y:S04]  /*0080*/  LDG.E R12, desc[UR6][R28.64] ;  /* 0x000000061c0c7981 */ /* 0x000ee8000c1e1900 */
[----:B------:R-:W3:Y:S04]  /*0090*/  LDG.E R13, desc[UR6][R28.64+0x4] ;  /* 0x000004061c0d7981 */ /* 0x000ee8000c1e1900 */
[----:B------:R-:W3:Y:S04]  /*00a0*/  LDG.E R14, desc[UR6][R28.64+0x8] ;  /* 0x000008061c0e7981 */ /* 0x000ee8000c1e1900 */
[----:B------:R-:W3:Y:S04]  /*00b0*/  LDG.E R15, desc[UR6][R28.64+0xc] ;  /* 0x00000c061c0f7981 */ /* 0x000ee8000c1e1900 */
[----:B------:R-:W4:Y:S04]  /*00c0*/  LDG.E R2, desc[UR6][R28.64+0x70] ;  /* 0x000070061c027981 */ /* 0x000f28000c1e1900 */
[----:B------:R-:W5:Y:S04]  /*00d0*/  LDG.E R4, desc[UR6][R28.64+0x20] ;  /* 0x000020061c047981 */ /* 0x000f68000c1e1900 */
[----:B------:R-:W5:Y:S04]  /*00e0*/  LDG.E R5, desc[UR6][R28.64+0x24] ;  /* 0x000024061c057981 */ /* 0x000f68000c1e1900 */
[----:B------:R-:W5:Y:S04]  /*00f0*/  LDG.E R6, desc[UR6][R28.64+0x28] ;  /* 0x000028061c067981 */ /* 0x000f68000c1e1900 */
[----:B------:R-:W5:Y:S04]  /*0100*/  LDG.E R7, desc[UR6][R28.64+0x2c] ;  /* 0x00002c061c077981 */ /* 0x000f68000c1e1900 */
[----:B------:R-:W4:Y:S04]  /*0110*/  LDG.E R8, desc[UR6][R28.64+0x30] ;  /* 0x000030061c087981 */ /* 0x000f28000c1e1900 */
        /* <DEDUP_REMOVED lines=12> */
[----:B--2---:R0:W-:Y:S04]  /*01e0*/  STL.128 [R1+0x9c50], R20 ;  /* 0x009c501401007387 */ /* 0x0041e80000100c00 */
[----:B0-----:R-:W2:Y:S04]  /*01f0*/  LDG.E R20, desc[UR6][R28.64+0x50] ;  /* 0x000050061c147981 */ /* 0x001ea8000c1e1900 */
[----:B------:R-:W2:Y:S04]  /*0200*/  LDG.E R21, desc[UR6][R28.64+0x54] ;  /* 0x000054061c157981 */ /* 0x000ea8000c1e1900 */
[----:B------:R-:W2:Y:S04]  /*0210*/  LDG.E R22, desc[UR6][R28.64+0x58] ;  /* 0x000058061c167981 */ /* 0x000ea8000c1e1900 */
[----:B------:R0:W2:Y:S01]  /*0220*/  LDG.E R23, desc[UR6][R28.64+0x5c] ;  /* 0x00005c061c177981 */ /* 0x0000a2000c1e1900 */
[----:B------:R-:W1:Y:S01]  /*0230*/  S2R R0, SR_TID.Y ;  /* 0x0000000000007919 */ /* 0x000e620000002200 */
[----:B------:R-:W1:Y:S02]  /*0240*/  S2UR UR4, SR_CTAID.X ;  /* 0x00000000000479c3 */ /* 0x000e640000002500 */
[----:B---3--:R3:W-:Y:S01]  /*0250*/  STL.128 [R1+0x9c40], R12 ;  /* 0x009c400c01007387 */ /* 0x0087e20000100c00 */
[----:B------:R-:W5:Y:S05]  /*0260*/  LDCU UR5, c[0x0][0x360] ;  /* 0x00006c00ff0577ac */ /* 0x000f6a0008000800 */
[----:B------:R-:W0:Y:S01]  /*0270*/  S2UR UR8, SR_CTAID.Y ;  /* 0x00000000000879c3 */ /* 0x000e220000002600 */
[----:B---3--:R-:W5:Y:S07]  /*0280*/  S2R R15, SR_TID.X ;  /* 0x00000000000f7919 */ /* 0x008f6e0000002100 */
[----:B------:R-:W0:Y:S01]  /*0290*/  LDC R13, c[0x0][0x364] ;  /* 0x0000d900ff0d7b82 */ /* 0x000e220000000800 */
[----:B------:R-:W-:Y:S01]  /*02a0*/  HFMA2 R14, -RZ, RZ, 0, 0 ;  /* 0x00000000ff0e7431 */ /* 0x000fe200000001ff */
[----:B-1----:R-:W-:-:S05]  /*02b0*/  IADD3 R0, PT, PT, R0, UR4, RZ ;  /* 0x0000000400007c10 */ /* 0x002fca000fffe0ff */
[----:B0-----:R-:W-:-:S04]  /*02c0*/  IMAD R0, R13, UR8, R0 ;  /* 0x000000080d007c24 */ /* 0x001fc8000f8e0200 */
[----:B-----5:R-:W-:-:S04]  /*02d0*/  IMAD R15, R0, UR5, R15 ;  /* 0x00000005000f7c24 */ /* 0x020fc8000f8e020f */
[----:B------:R-:W-:-:S05]  /*02e0*/  IMAD.HI R0, R15, -0x77777777, R14 ;  /* 0x888888890f007827 */ /* 0x000fca00078e020e */
[----:B------:R-:W-:-:S04]  /*02f0*/  SHF.R.U32.HI R13, RZ, 0x1f, R0 ;  /* 0x0000001fff0d7819 */ /* 0x000fc80000011600 */
[----:B------:R-:W-:Y:S01]  /*0300*/  LEA.HI.SX32 R29, R0, R13, 0x1c ;  /* 0x0000000d001d7211 */ /* 0x000fe200078fe2ff */
[----:B------:R-:W-:-:S04]  /*0310*/  VIADD R12, R1, 0x9c40 ;  /* 0x00009c40010c7836 */ /* 0x000fc80000000000 */
[----:B------:R-:W-:Y:S01]  /*0320*/  IMAD R13, R29, -0x1e, R15 ;  /* 0xffffffe21d0d7824 */ /* 0x000fe200078e020f */
[----:B------:R0:W-:Y:S04]  /*0330*/  STL.128 [R1+0x9c60], R4 ;  /* 0x009c600401007387 */ /* 0x0001e80000100c00 */
[-C--:B------:R-:W-:Y:S02]  /*0340*/  LEA R28, R13, R12.reuse, 0x2 ;  /* 0x0000000c0d1c7211 */ /* 0x080fe400078e10ff */
[----:B------:R-:W-:Y:S01]  /*0350*/  LEA R13, R29, R12, 0x2 ;  /* 0x0000000c1d0d7211 */ /* 0x000fe200078e10ff */
[----:B----4-:R1:W-:Y:S04]  /*0360*/  STL.128 [R1+0x9c70], R8 ;  /* 0x009c700801007387 */ /* 0x0103e80000100c00 */
[----:B------:R1:W-:Y:S04]  /*0370*/  STL.128 [R1+0x9c80], R16 ;  /* 0x009c801001007387 */ /* 0x0003e80000100c00 */
[----:B------:R1:W-:Y:S01]  /*0380*/  STL.128 [R1+0x9ca0], R24 ;  /* 0x009ca01801007387 */ /* 0x0003e20000100c00 */
[----:B0-----:R-:W0:Y:S03]  /*0390*/  LDC R4, c[0x0][0x390] ;  /* 0x0000e400ff047b82 */ /* 0x001e260000000800 */
[----:B------:R1:W-:Y:S04]  /*03a0*/  STL.64 [R1+0x9cb0], R2 ;  /* 0x009cb00201007387 */ /* 0x0003e80000100a00 */
[----:B--2---:R1:W-:Y:S04]  /*03b0*/  STL.128 [R1+0x9c90], R20 ;  /* 0x009c901401007387 */ /* 0x0043e80000100c00 */
[----:B------:R-:W2:Y:S04]  /*03c0*/  LDL R29, [R28] ;  /* 0x000000001c1d7983 */ /* 0x000ea80000100800 */
[----:B------:R-:W3:Y:S01]  /*03d0*/  LDL R5, [R13] ;  /* 0x000000000d057983 */ /* 0x000ee20000100800 */
[----:B0-----:R-:W-:-:S02]  /*03e0*/  ISETP.GE.AND P0, PT, R4, 0x1, PT ;  /* 0x000000010400780c */ /* 0x001fc40003f06270 */
[----:B------:R-:W-:Y:S01]  /*03f0*/  MOV R0, R1 ;  /* 0x0000000100007202 */ /* 0x000fe20000000f00 */
[----:B--2---:R1:W-:Y:S04]  /*0400*/  STL [R13], R29 ;  /* 0x0000001d0d007387 */ /* 0x0043e80000100800 */
[----:B---3--:R1:W-:Y:S06]  /*0410*/  STL [R28], R5 ;  /* 0x000000051c007387 */ /* 0x0083ec0000100800 */
[----:B------:R-:W-:Y:S05]  /*0420*/  @!P0 BRA `(.L_x_0) ;  /* 0x0000000800688947 */ /* 0x000fea0003800000 */
[C---:B------:R-:W-:Y:S01]  /*0430*/  ISETP.GE.U32.AND P1, PT, R4.reuse, 0x10, PT ;  /* 0x000000100400780c */ /* 0x040fe20003f26070 */
[----:B-1----:R-:W-:Y:S01]  /*0440*/  IMAD.MOV.U32 R5, RZ, RZ, RZ ;  /* 0x000000ffff057224 */ /* 0x002fe200078e00ff */
[----:B------:R-:W-:-:S04]  /*0450*/  LOP3.LUT R13, R4, 0xf, RZ, 0xc0, !PT ;  /* 0x0000000f040d7812 */ /* 0x000fc800078ec0ff */
[----:B------:R-:W-:-:S07]  /*0460*/  ISETP.NE.AND P0, PT, R13, RZ, PT ;  /* 0x000000ff0d00720c */ /* 0x000fce0003f05270 */
[----:B------:R-:W-:Y:S06]  /*0470*/  @!P1 BRA `(.L_x_1) ;  /* 0x0000000400089947 */ /* 0x000fec0003800000 */
[----:B------:R-:W0:Y:S01]  /*0480*/  LDCU.64 UR4, c[0x0][0x388] ;  /* 0x00007100ff0477ac */ /* 0x000e220008000a00 */
[----:B------:R-:W-:Y:S02]  /*0490*/  LOP3.LUT R5, R4, 0x7ffffff0, RZ, 0xc0, !PT ;  /* 0x7ffffff004057812 */ /* 0x000fe400078ec0ff */
[----:B------:R-:W-:Y:S02]  /*04a0*/  IADD3 R6, PT, PT, R1, 0x20, RZ ;  /* 0x0000002001067810 */ /* 0x000fe40007ffe0ff */
[----:B------:R-:W-:Y:S01]  /*04b0*/  IADD3 R7, PT, PT, -R5, RZ, RZ ;  /* 0x000000ff05077210 */ /* 0x000fe20007ffe1ff */
[----:B0-----:R-:W-:-:S04]  /*04c0*/  UIADD3 UR4, UP0, UPT, UR4, 0x20, URZ ;  /* 0x0000002004047890 */ /* 0x001fc8000ff1e0ff */
[----:B------:R-:W-:Y:S02]  /*04d0*/  UIADD3.X UR5, UPT, UPT, URZ, UR5, URZ, UP0, !UPT ;  /* 0x00000005ff057290 */ /* 0x000fe400087fe4ff */
[----:B------:R-:W-:-:S04]  /*04e0*/  MOV R2, UR4 ;  /* 0x0000000400027c02 */ /* 0x000fc80008000f00 */
[----:B------:R-:W-:-:S07]  /*04f0*/  IMAD.U32 R3, RZ, RZ, UR5 ;  /* 0x00000005ff037e24 */ /* 0x000fce000f8e00ff */
.L_x_2:
[----:B------:R-:W2:Y:S04]  /*0500*/  LDG.E R9, desc[UR6][R2.64+-0x20] ;  /* 0xffffe00602097981 */ /* 0x000ea8000c1e1900 */
[----:B------:R-:W3:Y:S04]  /*0510*/  LDG.E R11, desc[UR6][R2.64+-0x1c] ;  /* 0xffffe406020b7981 */ /* 0x000ee8000c1e1900 */
[----:B------:R-:W4:Y:S04]  /*0520*/  LDG.E R17, desc[UR6][R2.64+-0x18] ;  /* 0xffffe80602117981 */ /* 0x000f28000c1e1900 */
[----:B------:R-:W5:Y:S04]  /*0530*/  LDG.E R19, desc[UR6][R2.64+-0x14] ;  /* 0xffffec0602137981 */ /* 0x000f68000c1e1900 */
[----:B------:R-:W5:Y:S04]  /*0540*/  LDG.E R21, desc[UR6][R2.64+-0x10] ;  /* 0xfffff00602157981 */ /* 0x000f68000c1e1900 */
[----:B------:R-:W5:Y:S04]  /*0550*/  LDG.E R23, desc[UR6][R2.64+-0xc] ;  /* 0xfffff40602177981 */ /* 0x000f68000c1e1900 */
[----:B------:R-:W5:Y:S04]  /*0560*/  LDG.E R25, desc[UR6][R2.64+-0x8] ;  /* 0xfffff80602197981 */ /* 0x000f68000c1e1900 */
[----:B------:R-:W5:Y:S04]  /*0570*/  LDG.E R27, desc[UR6][R2.64+0xc] ;  /* 0x00000c06021b7981 */ /* 0x000f68000c1e1900 */
[----:B------:R-:W5:Y:S04]  /*0580*/  LDG.E R29, desc[UR6][R2.64+0x10] ;  /* 0x00001006021d7981 */ /* 0x000f68000c1e1900 */
[----:B------:R-:W5:Y:S04]  /*0590*/  LDG.E R20, desc[UR6][R2.64+0x14] ;  /* 0x0000140602147981 */ /* 0x000f68000c1e1900 */
[----:B------:R-:W5:Y:S01]  /*05a0*/  LDG.E R22, desc[UR6][R2.64+0x18] ;  /* 0x0000180602167981 */ /* 0x000f62000c1e1900 */
[----:B--2---:R-:W-:-:S02]  /*05b0*/  LEA R8, R9, R12, 0x2 ;  /* 0x0000000c09087211 */ /* 0x004fc400078e10ff */
[----:B---3--:R-:W-:-:S04]  /*05c0*/  LEA R9, R11, R12, 0x2 ;  /* 0x0000000c0b097211 */ /* 0x008fc800078e10ff */
[----:B------:R-:W2:Y:S01]  /*05d0*/  LDL R8, [R8] ;  /* 0x0000000008087983 */ /* 0x000ea20000100800 */
[----:B----4-:R-:W-:-:S03]  /*05e0*/  LEA R10, R17, R12, 0x2 ;  /* 0x0000000c110a7211 */ /* 0x010fc600078e10ff */
[----:B------:R-:W2:Y:S01]  /*05f0*/  LDL R9, [R9] ;  /* 0x0000000009097983 */ /* 0x000ea20000100800 */
[----:B-----5:R-:W-:-:S03]  /*0600*/  IMAD R11, R19, 0x4, R12 ;  /* 0x00000004130b7824 */ /* 0x020fc600078e020c */
[----:B------:R-:W3:Y:S04]  /*0610*/  LDG.E R19, desc[UR6][R2.64+-0x4] ;  /* 0xfffffc0602137981 */ /* 0x000ee8000c1e1900 */
[----:B------:R-:W2:Y:S04]  /*0620*/  LDL R10, [R10] ;  /* 0x000000000a0a7983 */ /* 0x000ea80000100800 */
[----:B------:R-:W2:Y:S01]  /*0630*/  LDL R11, [R11] ;  /* 0x000000000b0b7983 */ /* 0x000ea20000100800 */
[-C--:B------:R-:W-:Y:S02]  /*0640*/  LEA R16, R21, R12.reuse, 0x2 ;  /* 0x0000000c15107211 */ /* 0x080fe400078e10ff */
[-C--:B------:R-:W-:Y:S01]  /*0650*/  LEA R17, R23, R12.reuse, 0x2 ;  /* 0x0000000c17117211 */ /* 0x080fe200078e10ff */
[----:B------:R-:W4:Y:S01]  /*0660*/  LDG.E R21, desc[UR6][R2.64] ;  /* 0x0000000602157981 */ /* 0x000f22000c1e1900 */
[----:B------:R-:W-:-:S03]  /*0670*/  LEA R18, R25, R12, 0x2 ;  /* 0x0000000c19127211 */ /* 0x000fc600078e10ff */
[----:B------:R-:W5:Y:S04]  /*0680*/  LDG.E R23, desc[UR6][R2.64+0x4] ;  /* 0x0000040602177981 */ /* 0x000f68000c1e1900 */
[----:B------:R-:W5:Y:S01]  /*0690*/  LDG.E R25, desc[UR6][R2.64+0x8] ;  /* 0x0000080602197981 */ /* 0x000f62000c1e1900 */
[----:B---3--:R-:W-:-:S03]  /*06a0*/  IMAD R19, R19, 0x4, R12 ;  /* 0x0000000413137824 */ /* 0x008fc600078e020c */
[----:B--2---:R4:W-:Y:S04]  /*06b0*/  STL.128 [R6+-0x20], R8 ;  /* 0xffffe00806007387 */ /* 0x0049e80000100c00 */
[----:B------:R-:W2:Y:S04]  /*06c0*/  LDL R16, [R16] ;  /* 0x0000000010107983 */ /* 0x000ea80000100800 */
[----:B------:R-:W2:Y:S04]  /*06d0*/  LDL R17, [R17] ;  /* 0x0000000011117983 */ /* 0x000ea80000100800 */
[----:B------:R-:W2:Y:S04]  /*06e0*/  LDL R18, [R18] ;  /* 0x0000000012127983 */ /* 0x000ea80000100800 */
[----:B------:R-:W2:Y:S01]  /*06f0*/  LDL R19, [R19] ;  /* 0x0000000013137983 */ /* 0x000ea20000100800 */
[-C--:B----4-:R-:W-:Y:S01]  /*0700*/  LEA R8, R21, R12.reuse, 0x2 ;  /* 0x0000000c15087211 */ /* 0x090fe200078e10ff */
[----:B------:R-:W-:Y:S01]  /*0710*/  IMAD R11, R27, 0x4, R12 ;  /* 0x000000041b0b7824 */ /* 0x000fe200078e020c */
[-C--:B-----5:R-:W-:Y:S01]  /*0720*/  LEA R9, R23, R12.reuse, 0x2 ;  /* 0x0000000c17097211 */ /* 0x0a0fe200078e10ff */
[----:B------:R-:W3:Y:S01]  /*0730*/  LDG.E R21, desc[UR6][R2.64+0x1c] ;  /* 0x00001c0602157981 */ /* 0x000ee2000c1e1900 */
[----:B------:R-:W-:-:S03]  /*0740*/  LEA R10, R25, R12, 0x2 ;  /* 0x0000000c190a7211 */ /* 0x000fc600078e10ff */
[----:B--2---:R0:W-:Y:S04]  /*0750*/  STL.128 [R6+-0x10], R16 ;  /* 0xfffff01006007387 */ /* 0x0041e80000100c00 */
[----:B------:R-:W2:Y:S04]  /*0760*/  LDL R8, [R8] ;  /* 0x0000000008087983 */ /* 0x000ea80000100800 */
[----:B------:R-:W2:Y:S04]  /*0770*/  LDL R9, [R9] ;  /* 0x0000000009097983 */ /* 0x000ea80000100800 */
[----:B------:R-:W2:Y:S04]  /*0780*/  LDL R10, [R10] ;  /* 0x000000000a0a7983 */ /* 0x000ea80000100800 */
[----:B------:R-:W2:Y:S01]  /*0790*/  LDL R11, [R11] ;  /* 0x000000000b0b7983 */ /* 0x000ea20000100800 */
[-C--:B0-----:R-:W-:Y:S01]  /*07a0*/  LEA R16, R29, R12.reuse, 0x2 ;  /* 0x0000000c1d107211 */ /* 0x081fe200078e10ff */
[----:B---3--:R-:W-:Y:S01]  /*07b0*/  IMAD R19, R21, 0x4, R12 ;  /* 0x0000000415137824 */ /* 0x008fe200078e020c */
[----:B------:R-:W-:-:S02]  /*07c0*/  LEA R17, R20, R12, 0x2 ;  /* 0x0000000c14117211 */ /* 0x000fc400078e10ff */
[----:B------:R-:W-:Y:S02]  /*07d0*/  LEA R18, R22, R12, 0x2 ;  /* 0x0000000c16127211 */ /* 0x000fe400078e10ff */
[----:B------:R-:W-:-:S04]  /*07e0*/  IADD3 R7, PT, PT, R7, 0x10, RZ ;  /* 0x0000001007077810 */ /* 0x000fc80007ffe0ff */
[----:B------:R-:W-:Y:S01]  /*07f0*/  ISETP.NE.AND P1, PT, R7, RZ, PT ;  /* 0x000000ff0700720c */ /* 0x000fe20003f25270 */
[----:B--2---:R-:W-:Y:S04]  /*0800*/  STL.128 [R6], R8 ;  /* 0x0000000806007387 */ /* 0x004fe80000100c00 */
[----:B------:R-:W2:Y:S04]  /*0810*/  LDL R16, [R16] ;  /* 0x0000000010107983 */ /* 0x000ea80000100800 */
[----:B------:R-:W2:Y:S04]  /*0820*/  LDL R17, [R17] ;  /* 0x0000000011117983 */ /* 0x000ea80000100800 */
[----:B------:R-:W2:Y:S04]  /*0830*/  LDL R18, [R18] ;  /* 0x0000000012127983 */ /* 0x000ea80000100800 */
[----:B------:R-:W2:Y:S01]  /*0840*/  LDL R19, [R19] ;  /* 0x0000000013137983 */ /* 0x000ea20000100800 */
[----:B------:R-:W-:-:S04]  /*0850*/  IADD3 R2, P2, PT, R2, 0x40, RZ ;  /* 0x0000004002027810 */ /* 0x000fc80007f5e0ff */
[----:B------:R-:W-:Y:S01]  /*0860*/  IADD3.X R3, PT, PT, RZ, R3, RZ, P2, !PT ;  /* 0x00000003ff037210 */ /* 0x000fe200017fe4ff */
[----:B--2---:R0:W-:Y:S02]  /*0870*/  STL.128 [R6+0x10], R16 ;  /* 0x0000101006007387 */ /* 0x0041e40000100c00 */
[----:B0-----:R-:W-:Y:S01]  /*0880*/  IADD3 R6, PT, PT, R6, 0x40, RZ ;  /* 0x0000004006067810 */ /* 0x001fe20007ffe0ff */
[----:B------:R-:W-:Y:S06]  /*0890*/  @P1 BRA `(.L_x_2) ;  /* 0xfffffffc00181947 */ /* 0x000fec000383ffff */
.L_x_1:
[----:B------:R-:W-:Y:S05]  /*08a0*/  @!P0 BRA `(.L_x_0) ;  /* 0x0000000400488947 */ /* 0x000fea0003800000 */
[----:B------:R-:W-:Y:S02]  /*08b0*/  ISETP.GE.U32.AND P0, PT, R13, 0x8, PT ;  /* 0x000000080d00780c */ /* 0x000fe40003f06070 */
[----:B------:R-:W-:-:S04]  /*08c0*/  LOP3.LUT R8, R4, 0x7, RZ, 0xc0, !PT ;  /* 0x0000000704087812 */ /* 0x000fc800078ec0ff */
[----:B------:R-:W-:-:S07]  /*08d0*/  ISETP.NE.AND P1, PT, R8, RZ, PT ;  /* 0x000000ff0800720c */ /* 0x000fce0003f25270 */
[----:B------:R-:W-:Y:S06]  /*08e0*/  @!P0 BRA `(.L_x_3) ;  /* 0x0000000000908947 */ /* 0x000fec0003800000 */
[----:B------:R-:W0:Y:S02]  /*08f0*/  LDC.64 R2, c[0x0][0x388] ;  /* 0x0000e200ff027b82 */ /* 0x000e240000000a00 */
[----:B0-----:R-:W-:-:S05]  /*0900*/  IMAD.WIDE.U32 R2, R5, 0x4, R2 ;  /* 0x0000000405027825 */ /* 0x001fca00078e0002 */
[----:B------:R-:W2:Y:S04]  /*0910*/  LDG.E R7, desc[UR6][R2.64] ;  /* 0x0000000602077981 */ /* 0x000ea8000c1e1900 */
[----:B------:R-:W3:Y:S01]  /*0920*/  LDG.E R9, desc[UR6][R2.64+0x4] ;  /* 0x0000040602097981 */ /* 0x000ee2000c1e1900 */
[----:B------:R-:W-:-:S03]  /*0930*/  LEA R6, R5, R0, 0x2 ;  /* 0x0000000005067211 */ /* 0x000fc600078e10ff */
[----:B------:R-:W4:Y:S04]  /*0940*/  LDG.E R11, desc[UR6][R2.64+0x8] ;  /* 0x00000806020b7981 */ /* 0x000f28000c1e1900 */
[----:B------:R-:W5:Y:S04]  /*0950*/  LDG.E R13, desc[UR6][R2.64+0xc] ;  /* 0x00000c06020d7981 */ /* 0x000f68000c1e1900 */
[----:B------:R-:W5:Y:S01]  /*0960*/  LDG.E R17, desc[UR6][R2.64+0x10] ;  /* 0x0000100602117981 */ /* 0x000f62000c1e1900 */
[----:B--2---:R-:W-:-:S06]  /*0970*/  IMAD R7, R7, 0x4, R12 ;  /* 0x0000000407077824 */ /* 0x004fcc00078e020c */
[----:B------:R-:W2:Y:S01]  /*0980*/  LDL R7, [R7] ;  /* 0x0000000007077983 */ /* 0x000ea20000100800 */
[-C--:B---3--:R-:W-:Y:S02]  /*0990*/  LEA R9, R9, R12.reuse, 0x2 ;  /* 0x0000000c09097211 */ /* 0x088fe400078e10ff */
[-C--:B----4-:R-:W-:Y:S01]  /*09a0*/  LEA R11, R11, R12.reuse, 0x2 ;  /* 0x0000000c0b0b7211 */ /* 0x090fe200078e10ff */
[----:B--2---:R0:W-:Y:S04]  /*09b0*/  STL [R6], R7 ;  /* 0x0000000706007387 */ /* 0x0041e80000100800 */
[----:B------:R-:W2:Y:S01]  /*09c0*/  LDL R9, [R9] ;  /* 0x0000000009097983 */ /* 0x000ea20000100800 */
[----:B-----5:R-:W-:Y:S01]  /*09d0*/  IMAD R13, R13, 0x4, R12 ;  /* 0x000000040d0d7824 */ /* 0x020fe200078e020c */
[----:B------:R-:W-:-:S02]  /*09e0*/  LEA R17, R17, R12, 0x2 ;  /* 0x0000000c11117211 */ /* 0x000fc400078e10ff */
[----:B0-----:R-:W3:Y:S04]  /*09f0*/  LDG.E R7, desc[UR6][R2.64+0x14] ;  /* 0x0000140602077981 */ /* 0x001ee8000c1e1900 */
[----:B--2---:R0:W-:Y:S04]  /*0a00*/  STL [R6+0x4], R9 ;  /* 0x0000040906007387 */ /* 0x0041e80000100800 */
[----:B------:R-:W2:Y:S01]  /*0a10*/  LDL R11, [R11] ;  /* 0x000000000b0b7983 */ /* 0x000ea20000100800 */
[----:B---3--:R-:W-:-:S03]  /*0a20*/  LEA R7, R7, R12, 0x2 ;  /* 0x0000000c07077211 */ /* 0x008fc600078e10ff */
[----:B0-----:R-:W3:Y:S04]  /*0a30*/  LDG.E R9, desc[UR6][R2.64+0x18] ;  /* 0x0000180602097981 */ /* 0x001ee8000c1e1900 */
[----:B--2---:R0:W-:Y:S04]  /*0a40*/  STL [R6+0x8], R11 ;  /* 0x0000080b06007387 */ /* 0x0041e80000100800 */
[----:B------:R-:W2:Y:S01]  /*0a50*/  LDL R13, [R13] ;  /* 0x000000000d0d7983 */ /* 0x000ea20000100800 */
[----:B---3--:R-:W-:-:S03]  /*0a60*/  LEA R9, R9, R12, 0x2 ;  /* 0x0000000c09097211 */ /* 0x008fc600078e10ff */
[----:B0-----:R-:W3:Y:S04]  /*0a70*/  LDG.E R11, desc[UR6][R2.64+0x1c] ;  /* 0x00001c06020b7981 */ /* 0x001ee8000c1e1900 */
[----:B--2---:R0:W-:Y:S04]  /*0a80*/  STL [R6+0xc], R13 ;  /* 0x00000c0d06007387 */ /* 0x0041e80000100800 */
[----:B------:R-:W2:Y:S04]  /*0a90*/  LDL R17, [R17] ;  /* 0x0000000011117983 */ /* 0x000ea80000100800 */
[----:B--2---:R0:W-:Y:S04]  /*0aa0*/  STL [R6+0x10], R17 ;  /* 0x0000101106007387 */ /* 0x0041e80000100800 */
[----:B------:R-:W2:Y:S01]  /*0ab0*/  LDL R7, [R7] ;  /* 0x0000000007077983 */ /* 0x000ea20000100800 */
[----:B---3--:R-:W-:-:S03]  /*0ac0*/  IMAD R11, R11, 0x4, R12 ;  /* 0x000000040b0b7824 */ /* 0x008fc600078e020c */
[----:B--2---:R0:W-:Y:S04]  /*0ad0*/  STL [R6+0x14], R7 ;  /* 0x0000140706007387 */ /* 0x0041e80000100800 */
[----:B------:R-:W2:Y:S04]  /*0ae0*/  LDL R9, [R9] ;  /* 0x0000000009097983 */ /* 0x000ea80000100800 */
[----:B--2---:R0:W-:Y:S04]  /*0af0*/  STL [R6+0x18], R9 ;  /* 0x0000180906007387 */ /* 0x0041e80000100800 */
[----:B------:R-:W2:Y:S01]  /*0b00*/  LDL R11, [R11] ;  /* 0x000000000b0b7983 */ /* 0x000ea20000100800 */
[----:B------:R-:W-:-:S03]  /*0b10*/  IADD3 R5, PT, PT, R5, 0x8, RZ ;  /* 0x0000000805057810 */ /* 0x000fc60007ffe0ff */
[----:B--2---:R0:W-:Y:S04]  /*0b20*/  STL [R6+0x1c], R11 ;  /* 0x00001c0b06007387 */ /* 0x0041e80000100800 */
.L_x_3:
[----:B------:R-:W-:Y:S05]  /*0b30*/  @!P1 BRA `(.L_x_0) ;  /* 0x0000000000a49947 */ /* 0x000fea0003800000 */
[----:B------:R-:W-:Y:S02]  /*0b40*/  ISETP.GE.U32.AND P0, PT, R8, 0x4, PT ;  /* 0x000000040800780c */ /* 0x000fe40003f06070 */
[----:B0-----:R-:W-:-:S04]  /*0b50*/  LOP3.LUT R6, R4, 0x3, RZ, 0xc0, !PT ;  /* 0x0000000304067812 */ /* 0x001fc800078ec0ff */
[----:B------:R-:W-:-:S07]  /*0b60*/  ISETP.NE.AND P1, PT, R6, RZ, PT ;  /* 0x000000ff0600720c */ /* 0x000fce0003f25270 */
[----:B------:R-:W-:Y:S06]  /*0b70*/  @!P0 BRA `(.L_x_4) ;  /* 0x0000000000508947 */ /* 0x000fec0003800000 */
[----:B------:R-:W0:Y:S02]  /*0b80*/  LDC.64 R2, c[0x0][0x388] ;  /* 0x0000e200ff027b82 */ /* 0x000e240000000a00 */
[----:B0-----:R-:W-:-:S05]  /*0b90*/  IMAD.WIDE.U32 R2, R5, 0x4, R2 ;  /* 0x0000000405027825 */ /* 0x001fca00078e0002 */
[----:B------:R-:W2:Y:S04]  /*0ba0*/  LDG.E R7, desc[UR6][R2.64] ;  /* 0x0000000602077981 */ /* 0x000ea8000c1e1900 */
[----:B------:R-:W3:Y:S01]  /*0bb0*/  LDG.E R9, desc[UR6][R2.64+0x4] ;  /* 0x0000040602097981 */ /* 0x000ee2000c1e1900 */
[----:B------:R-:W-:-:S03]  /*0bc0*/  LEA R11, R5, R0, 0x2 ;  /* 0x00000000050b7211 */ /* 0x000fc600078e10ff */
[----:B------:R-:W4:Y:S01]  /*0bd0*/  LDG.E R13, desc[UR6][R2.64+0xc] ;  /* 0x00000c06020d7981 */ /* 0x000f22000c1e1900 */
[----:B--2---:R-:W-:-:S06]  /*0be0*/  LEA R7, R7, R12, 0x2 ;  /* 0x0000000c07077211 */ /* 0x004fcc00078e10ff */
[----:B------:R-:W2:Y:S01]  /*0bf0*/  LDL R7, [R7] ;  /* 0x0000000007077983 */ /* 0x000ea20000100800 */
[----:B---3--:R-:W-:-:S03]  /*0c00*/  IMAD R8, R9, 0x4, R12 ;  /* 0x0000000409087824 */ /* 0x008fc600078e020c */
[----:B------:R-:W3:Y:S04]  /*0c10*/  LDG.E R9, desc[UR6][R2.64+0x8] ;  /* 0x0000080602097981 */ /* 0x000ee8000c1e1900 */
[----:B--2---:R0:W-:Y:S04]  /*0c20*/  STL [R11], R7 ;  /* 0x000000070b007387 */ /* 0x0041e80000100800 */
[----:B------:R-:W2:Y:S01]  /*0c30*/  LDL R8, [R8] ;  /* 0x0000000008087983 */ /* 0x000ea20000100800 */
[-C--:B---3--:R-:W-:Y:S02]  /*0c40*/  LEA R9, R9, R12.reuse, 0x2 ;  /* 0x0000000c09097211 */ /* 0x088fe400078e10ff */
[----:B----4-:R-:W-:Y:S01]  /*0c50*/  LEA R10, R13, R12, 0x2 ;  /* 0x0000000c0d0a7211 */ /* 0x010fe200078e10ff */
[----:B--2---:R0:W-:Y:S04]  /*0c60*/  STL [R11+0x4], R8 ;  /* 0x000004080b007387 */ /* 0x0041e80000100800 */
[----:B------:R-:W2:Y:S04]  /*0c70*/  LDL R9, [R9] ;  /* 0x0000000009097983 */ /* 0x000ea80000100800 */
[----:B--2---:R0:W-:Y:S04]  /*0c80*/  STL [R11+0x8], R9 ;  /* 0x000008090b007387 */ /* 0x0041e80000100800 */
[----:B------:R-:W2:Y:S01]  /*0c90*/  LDL R10, [R10] ;  /* 0x000000000a0a7983 */ /* 0x000ea20000100800 */
[----:B------:R-:W-:-:S03]  /*0ca0*/  IADD3 R5, PT, PT, R5, 0x4, RZ ;  /* 0x0000000405057810 */ /* 0x000fc60007ffe0ff */
[----:B--2---:R0:W-:Y:S04]  /*0cb0*/  STL [R11+0xc], R10 ;  /* 0x00000c0a0b007387 */ /* 0x0041e80000100800 */
.L_x_4:
[----:B------:R-:W-:Y:S05]  /*0cc0*/  @!P1 BRA `(.L_x_0) ;  /* 0x0000000000409947 */ /* 0x000fea0003800000 */
[----:B------:R-:W1:Y:S01]  /*0cd0*/  LDC.64 R2, c[0x0][0x388] ;  /* 0x0000e200ff027b82 */ /* 0x000e620000000a00 */
[----:B------:R-:W-:Y:S02]  /*0ce0*/  IMAD.MOV R6, RZ, RZ, -R6 ;  /* 0x000000ffff067224 */ /* 0x000fe400078e0a06 */
[C---:B0-----:R-:W-:Y:S02]  /*0cf0*/  IMAD R8, R5.reuse, 0x4, R0 ;  /* 0x0000000405087824 */ /* 0x041fe400078e0200 */
[----:B-1----:R-:W-:-:S05]  /*0d00*/  IMAD.WIDE.U32 R2, R5, 0x4, R2 ;  /* 0x0000000405027825 */ /* 0x002fca00078e0002 */
[----:B------:R-:W-:-:S07]  /*0d10*/  MOV R7, R3 ;  /* 0x0000000300077202 */ /* 0x000fce0000000f00 */
.L_x_5:
[----:B------:R-:W-:-:S06]  /*0d20*/  MOV R3, R7 ;  /* 0x0000000700037202 */ /* 0x000fcc0000000f00 */
[----:B------:R-:W2:Y:S01]  /*0d30*/  LDG.E R3, desc[UR6][R2.64] ;  /* 0x0000000602037981 */ /* 0x000ea2000c1e1900 */
[----:B------:R-:W-:-:S05]  /*0d40*/  VIADD R6, R6, 0x1 ;  /* 0x0000000106067836 */ /* 0x000fca0000000000 */
[----:B------:R-:W-:Y:S02]  /*0d50*/  ISETP.NE.AND P0, PT, R6, RZ, PT ;  /* 0x000000ff0600720c */ /* 0x000fe40003f05270 */
[----:B--2---:R-:W-:-:S06]  /*0d60*/  LEA R5, R3, R12, 0x2 ;  /* 0x0000000c03057211 */ /* 0x004fcc00078e10ff */
[----:B------:R-:W2:Y:S01]  /*0d70*/  LDL R5, [R5] ;  /* 0x0000000005057983 */ /* 0x000ea20000100800 */
[----:B------:R-:W-:-:S04]  /*0d80*/  IADD3 R2, P1, PT, R2, 0x4, RZ ;  /* 0x0000000402027810 */ /* 0x000fc80007f3e0ff */
[----:B------:R-:W-:Y:S01]  /*0d90*/  IADD3.X R7, PT, PT, RZ, R7, RZ, P1, !PT ;  /* 0x00000007ff077210 */ /* 0x000fe20000ffe4ff */
[----:B--2---:R0:W-:Y:S02]  /*0da0*/  STL [R8], R5 ;  /* 0x0000000508007387 */ /* 0x0041e40000100800 */
[----:B0-----:R-:W-:Y:S01]  /*0db0*/  IADD3 R8, PT, PT, R8, 0x4, RZ ;  /* 0x0000000408087810 */ /* 0x001fe20007ffe0ff */
[----:B------:R-:W-:Y:S06]  /*0dc0*/  @P0 BRA `(.L_x_5) ;  /* 0xfffffffc00d40947 */ /* 0x000fec000383ffff */
.L_x_0:
[----:B------:R-:W-:Y:S02]  /*0dd0*/  ISETP.GE.AND P0, PT, R4, 0x4, PT ;  /* 0x000000040400780c */ /* 0x000fe40003f06270 */
[----:B-1----:R-:W-:-:S11]  /*0de0*/  CS2R R18, SRZ ;  /* 0x0000000000127805 */ /* 0x002fd6000001ff00 */
[----:B------:R-:W-:Y:S05]  /*0df0*/  @!P0 BRA `(.L_x_6) ;  /* 0x00000008002c8947 */ /* 0x000fea0003800000 */
[C---:B0-----:R-:W-:Y:S01]  /*0e00*/  IADD3 R13, PT, PT, R4.reuse, -0x3, RZ ;  /* 0xfffffffd040d7810 */ /* 0x041fe20007ffe0ff */
[----:B------:R-:W-:Y:S01]  /*0e10*/  IMAD.MOV.U32 R7, RZ, RZ, RZ ;  /* 0x000000ffff077224 */ /* 0x000fe200078e00ff */
[----:B------:R-:W-:Y:S02]  /*0e20*/  IADD3 R4, PT, PT, R4, -0x4, RZ ;  /* 0xfffffffc04047810 */ /* 0x000fe40007ffe0ff */
[----:B------:R-:W-:Y:S02]  /*0e30*/  CS2R R18, SRZ ;  /* 0x0000000000127805 */ /* 0x000fe4000001ff00 */
[----:B------:R-:W-:Y:S02]  /*0e40*/  LOP3.LUT R24, R13, 0x7, RZ, 0xc0, !PT ;  /* 0x000000070d187812 */ /* 0x000fe400078ec0ff */
[----:B------:R-:W-:Y:S02]  /*0e50*/  ISETP.GE.U32.AND P0, PT, R4, 0x7, PT ;  /* 0x000000070400780c */ /* 0x000fe40003f06070 */
[----:B------:R-:W-:-:S11]  /*0e60*/  ISETP.NE.AND P1, PT, R24, RZ, PT ;  /* 0x000000ff1800720c */ /* 0x000fd60003f25270 */
[----:B------:R-:W-:Y:S05]  /*0e70*/  @!P0 BRA `(.L_x_7) ;  /* 0x0000000000fc8947 */ /* 0x000fea0003800000 */
[----:B------:R0:W5:Y:S01]  /*0e80*/  LDL R26, [R1+0x8] ;  /* 0x00000800011a7983 */ /* 0x0001620000100800 */
[----:B------:R-:W1:Y:S03]  /*0e90*/  LDC.64 R4, c[0x0][0x3a0] ;  /* 0x0000e800ff047b82 */ /* 0x000e660000000a00 */
[----:B------:R0:W5:Y:S01]  /*0ea0*/  LDL.64 R2, [R1] ;  /* 0x0000000001027983 */ /* 0x0001620000100a00 */
[----:B------:R-:W-:Y:S02]  /*0eb0*/  LOP3.LUT R7, R13, 0xfffffff8, RZ, 0xc0, !PT ;  /* 0xfffffff80d077812 */ /* 0x000fe400078ec0ff */
[----:B------:R-:W-:Y:S02]  /*0ec0*/  CS2R R18, SRZ ;  /* 0x0000000000127805 */ /* 0x000fe4000001ff00 */
[----:B------:R-:W-:Y:S02]  /*0ed0*/  IADD3 R6, PT, PT, R1, 0x10, RZ ;  /* 0x0000001001067810 */ /* 0x000fe40007ffe0ff */
[----:B------:R-:W-:-:S07]  /*0ee0*/  IADD3 R12, PT, PT, -R7, RZ, RZ ;  /* 0x000000ff070c7210 */ /* 0x000fce0007ffe1ff */
.L_x_8:
[----:B------:R-:W2:Y:S04]  /*0ef0*/  LDL R17, [R6+-0x4] ;  /* 0xfffffc0006117983 */ /* 0x000ea80000100800 */
[----:B------:R-:W3:Y:S01]  /*0f00*/  LDL.128 R8, [R6] ;  /* 0x0000000006087983 */ /* 0x000ee20000100c00 */
[----:B-----5:R-:W-:-:S04]  /*0f10*/  IMAD R21, R3, 0x1e, R2 ;  /* 0x0000001e03157824 */ /* 0x020fc800078e0202 */
[----:B------:R-:W-:-:S04]  /*0f20*/  IMAD R2, R26, 0x384, R21 ;  /* 0x000003841a027824 */ /* 0x000fc800078e0215 */
[----:B--2---:R-:W-:Y:S02]  /*0f30*/  IMAD R23, R17, 0x6978, R2 ;  /* 0x0000697811177824 */ /* 0x004fe400078e0202 */
[----:B------:R-:W-:Y:S02]  /*0f40*/  IMAD R2, R26, 0x1e, R3 ;  /* 0x0000001e1a027824 */ /* 0x000fe400078e0203 */
[----:B-1----:R-:W-:-:S04]  /*0f50*/  IMAD.WIDE R22, R23, 0x8, R4 ;  /* 0x0000000817167825 */ /* 0x002fc800078e0204 */
[----:B------:R-:W-:Y:S02]  /*0f60*/  IMAD R3, R17, 0x384, R2 ;  /* 0x0000038411037824 */ /* 0x000fe400078e0202 */
[----:B------:R-:W2:Y:S02]  /*0f70*/  LDG.E.64 R22, desc[UR6][R22.64] ;  /* 0x0000000616167981 */ /* 0x000ea4000c1e1b00 */
[----:B---3--:R-:W-:-:S04]  /*0f80*/  IMAD R3, R8, 0x6978, R3 ;  /* 0x0000697808037824 */ /* 0x008fc800078e0203 */
[----:B------:R-:W-:Y:S02]  /*0f90*/  IMAD.WIDE R20, R3, 0x8, R4 ;  /* 0x0000000803147825 */ /* 0x000fe400078e0204 */
[----:B------:R-:W3:Y:S04]  /*0fa0*/  LDL.64 R2, [R6+0x10] ;  /* 0x0000100006027983 */ /* 0x000ee80000100a00 */
[----:B------:R-:W4:Y:S01]  /*0fb0*/  LDG.E.64 R20, desc[UR6][R20.64] ;  /* 0x0000000614147981 */ /* 0x000f22000c1e1b00 */
[----:B------:R-:W-:-:S03]  /*0fc0*/  IMAD R25, R17, 0x1e, R26 ;  /* 0x0000001e11197824 */ /* 0x000fc600078e021a */
[----:B------:R-:W3:Y:S01]  /*0fd0*/  LDL R26, [R6+0x18] ;  /* 0x00001800061a7983 */ /* 0x000ee20000100800 */
[C---:B------:R-:W-:Y:S02]  /*0fe0*/  IMAD R16, R8.reuse, 0x384, R25 ;  /* 0x0000038408107824 */ /* 0x040fe400078e0219 */
[----:B------:R-:W-:Y:S02]  /*0ff0*/  IMAD R28, R8, 0x1e, R17 ;  /* 0x0000001e081c7824 */ /* 0x000fe400078e0211 */
[C---:B------:R-:W-:Y:S02]  /*1000*/  IMAD R17, R9.reuse, 0x6978, R16 ;  /* 0x0000697809117824 */ /* 0x040fe400078e0210 */
[----:B------:R-:W-:Y:S02]  /*1010*/  IMAD R25, R9, 0x384, R28 ;  /* 0x0000038409197824 */ /* 0x000fe400078e021c */
[----:B------:R-:W-:-:S04]  /*1020*/  IMAD.WIDE R16, R17, 0x8, R4 ;  /* 0x0000000811107825 */ /* 0x000fc800078e0204 */
[----:B------:R-:W-:Y:S02]  /*1030*/  IMAD R27, R9, 0x1e, R8 ;  /* 0x0000001e091b7824 */ /* 0x000fe400078e0208 */
[----:B------:R-:W3:Y:S02]  /*1040*/  LDG.E.64 R16, desc[UR6][R16.64] ;  /* 0x0000000610107981 */ /* 0x000ee4000c1e1b00 */
[C---:B------:R-:W-:Y:S02]  /*1050*/  IMAD R8, R10.reuse, 0x384, R27 ;  /* 0x000003840a087824 */ /* 0x040fe400078e021b */
[----:B------:R-:W-:Y:S02]  /*1060*/  IMAD R28, R10, 0x1e, R9 ;  /* 0x0000001e0a1c7824 */ /* 0x000fe400078e0209 */
[----:B------:R-:W-:-:S04]  /*1070*/  IMAD R9, R11, 0x6978, R8 ;  /* 0x000069780b097824 */ /* 0x000fc800078e0208 */
[----:B------:R-:W-:-:S06]  /*1080*/  IMAD.WIDE R8, R9, 0x8, R4 ;  /* 0x0000000809087825 */ /* 0x000fcc00078e0204 */
[----:B------:R-:W3:Y:S01]  /*1090*/  LDG.E.64 R8, desc[UR6][R8.64] ;  /* 0x0000000608087981 */ /* 0x000ee2000c1e1b00 */
[----:B--2---:R-:W-:Y:S01]  /*10a0*/  DADD R22, R22, R18 ;  /* 0x0000000016167229 */ /* 0x004fe20000000012 */
[----:B------:R-:W-:-:S04]  /*10b0*/  IMAD R19, R10, 0x6978, R25 ;  /* 0x000069780a137824 */ /* 0x000fc800078e0219 */
[----:B------:R-:W-:-:S04]  /*10c0*/  IMAD.WIDE R18, R19, 0x8, R4 ;  /* 0x0000000813127825 */ /* 0x000fc800078e0204 */
[C---:B------:R-:W-:Y:S02]  /*10d0*/  IMAD R25, R11.reuse, 0x384, R28 ;  /* 0x000003840b197824 */ /* 0x040fe400078e021c */
[----:B------:R-:W2:Y:S01]  /*10e0*/  LDG.E.64 R18, desc[UR6][R18.64] ;  /* 0x0000000612127981 */ /* 0x000ea2000c1e1b00 */
[----:B----4-:R-:W-:Y:S01]  /*10f0*/  DADD R20, R22, R20 ;  /* 0x0000000016147229 */ /* 0x010fe20000000014 */
[----:B---3--:R-:W-:Y:S02]  /*1100*/  IMAD R25, R2, 0x6978, R25 ;  /* 0x0000697802197824 */ /* 0x008fe400078e0219 */
[----:B------:R-:W-:Y:S02]  /*1110*/  IMAD R23, R11, 0x1e, R10 ;  /* 0x0000001e0b177824 */ /* 0x000fe400078e020a */
[----:B------:R-:W-:-:S04]  /*1120*/  IMAD.WIDE R28, R25, 0x8, R4 ;  /* 0x00000008191c7825 */ /* 0x000fc800078e0204 */
[C---:B------:R-:W-:Y:S02]  /*1130*/  IMAD R10, R2.reuse, 0x384, R23 ;  /* 0x00000384020a7824 */ /* 0x040fe400078e0217 */
[----:B------:R-:W-:Y:S01]  /*1140*/  IMAD R22, R2, 0x1e, R11 ;  /* 0x0000001e02167824 */ /* 0x000fe200078e020b */
[----:B------:R-:W3:Y:S01]  /*1150*/  LDG.E.64 R28, desc[UR6][R28.64] ;  /* 0x000000061c1c7981 */ /* 0x000ee2000c1e1b00 */
[C---:B------:R-:W-:Y:S02]  /*1160*/  IMAD R11, R3.reuse, 0x6978, R10 ;  /* 0x00006978030b7824 */ /* 0x040fe400078e020a */
[----:B------:R-:W-:Y:S02]  /*1170*/  IMAD R23, R3, 0x384, R22 ;  /* 0x0000038403177824 */ /* 0x000fe400078e0216 */
[----:B------:R-:W-:-:S04]  /*1180*/  IMAD.WIDE R10, R11, 0x8, R4 ;  /* 0x000000080b0a7825 */ /* 0x000fc800078e0204 */
[----:B------:R-:W-:Y:S02]  /*1190*/  IMAD R23, R26, 0x6978, R23 ;  /* 0x000069781a177824 */ /* 0x000fe400078e0217 */
[----:B------:R-:W4:Y:S02]  /*11a0*/  LDG.E.64 R10, desc[UR6][R10.64] ;  /* 0x000000060a0a7981 */ /* 0x000f24000c1e1b00 */
[----:B------:R-:W-:-:S06]  /*11b0*/  IMAD.WIDE R22, R23, 0x8, R4 ;  /* 0x0000000817167825 */ /* 0x000fcc00078e0204 */
[----:B------:R-:W4:Y:S01]  /*11c0*/  LDG.E.64 R22, desc[UR6][R22.64] ;  /* 0x0000000616167981 */ /* 0x000f22000c1e1b00 */
[----:B------:R-:W-:Y:S01]  /*11d0*/  DADD R16, R20, R16 ;  /* 0x0000000014107229 */ /* 0x000fe20000000010 */
[----:B------:R-:W-:-:S04]  /*11e0*/  IADD3 R12, PT, PT, R12, 0x8, RZ ;  /* 0x000000080c0c7810 */ /* 0x000fc80007ffe0ff */
[----:B------:R-:W-:Y:S02]  /*11f0*/  ISETP.NE.AND P0, PT, R12, RZ, PT ;  /* 0x000000ff0c00720c */ /* 0x000fe40003f05270 */
[----:B------:R-:W-:Y:S01]  /*1200*/  IADD3 R6, PT, PT, R6, 0x20, RZ ;  /* 0x0000002006067810 */ /* 0x000fe20007ffe0ff */
[----:B--2---:R-:W-:-:S08]  /*1210*/  DADD R16, R16, R18 ;  /* 0x0000000010107229 */ /* 0x004fd00000000012 */
[----:B------:R-:W-:-:S08]  /*1220*/  DADD R8, R16, R8 ;  /* 0x0000000010087229 */ /* 0x000fd00000000008 */
[----:B---3--:R-:W-:-:S08]  /*1230*/  DADD R8, R8, R28 ;  /* 0x0000000008087229 */ /* 0x008fd0000000001c */
[----:B----4-:R-:W-:-:S08]  /*1240*/  DADD R8, R8, R10 ;  /* 0x0000000008087229 */ /* 0x010fd0000000000a */
[----:B------:R-:W-:Y:S01]  /*1250*/  DADD R18, R8, R22 ;  /* 0x0000000008127229 */ /* 0x000fe20000000016 */
[----:B------:R-:W-:Y:S10]  /*1260*/  @P0 BRA `(.L_x_8) ;  /* 0xfffffffc00200947 */ /* 0x000ff4000383ffff */
.L_x_7:
[----:B------:R-:W-:Y:S05]  /*1270*/  @!P1 BRA `(.L_x_6) ;  /* 0x00000004000c9947 */ /* 0x000fea0003800000 */
[----:B------:R-:W-:Y:S02]  /*1280*/  ISETP.GE.U32.AND P0, PT, R24, 0x4, PT ;  /* 0x000000041800780c */ /* 0x000fe40003f06070 */
[----:B------:R-:W-:-:S04]  /*1290*/  LOP3.LUT R12, R13, 0x3, RZ, 0xc0, !PT ;  /* 0x000000030d0c7812 */ /* 0x000fc800078ec0ff */
[----:B------:R-:W-:-:S07]  /*12a0*/  ISETP.NE.AND P1, PT, R12, RZ, PT ;  /* 0x000000ff0c00720c */ /* 0x000fce0003f25270 */
[----:B------:R-:W-:Y:S06]  /*12b0*/  @!P0 BRA `(.L_x_9) ;  /* 0x00000000007c8947 */ /* 0x000fec0003800000 */
[----:B------:R-:W-:Y:S01]  /*12c0*/  IMAD R16, R7, 0x4, R0 ;  /* 0x0000000407107824 */ /* 0x000fe200078e0200 */
[----:B------:R-:W1:Y:S04]  /*12d0*/  LDC.64 R2, c[0x0][0x3a0] ;  /* 0x0000e800ff027b82 */ /* 0x000e680000000a00 */
[----:B------:R-:W2:Y:S04]  /*12e0*/  LDL.64 R4, [R16] ;  /* 0x0000000010047983 */ /* 0x000ea80000100a00 */
[----:B------:R-:W3:Y:S04]  /*12f0*/  LDL.64 R8, [R16+0x8] ;  /* 0x0000080010087983 */ /* 0x000ee80000100a00 */
[----:B------:R-:W4:Y:S04]  /*1300*/  LDL.64 R10, [R16+0x10] ;  /* 0x00001000100a7983 */ /* 0x000f280000100a00 */
[----:B------:R5:W5:Y:S01]  /*1310*/  LDL R6, [R16+0x18] ;  /* 0x0000180010067983 */ /* 0x000b620000100800 */
[----:B--2---:R-:W-:-:S04]  /*1320*/  IMAD R17, R5, 0x1e, R4 ;  /* 0x0000001e05117824 */ /* 0x004fc800078e0204 */
[C---:B---3--:R-:W-:Y:S02]  /*1330*/  IMAD R4, R8.reuse, 0x384, R17 ;  /* 0x0000038408047824 */ /* 0x048fe400078e0211 */
[----:B------:R-:W-:Y:S02]  /*1340*/  IMAD R20, R8, 0x1e, R5 ;  /* 0x0000001e08147824 */ /* 0x000fe400078e0205 */
[C---:B------:R-:W-:Y:S02]  /*1350*/  IMAD R5, R9.reuse, 0x6978, R4 ;  /* 0x0000697809057824 */ /* 0x040fe400078e0204 */
[----:B------:R-:W-:Y:S02]  /*1360*/  IMAD R17, R9, 0x384, R20 ;  /* 0x0000038409117824 */ /* 0x000fe400078e0214 */
[----:B-1----:R-:W-:-:S04]  /*1370*/  IMAD.WIDE R4, R5, 0x8, R2 ;  /* 0x0000000805047825 */ /* 0x002fc800078e0202 */
[----:B------:R-:W-:Y:S02]  /*1380*/  IMAD R21, R9, 0x1e, R8 ;  /* 0x0000001e09157824 */ /* 0x000fe400078e0208 */
[C---:B----4-:R-:W-:Y:S01]  /*1390*/  IMAD R17, R10.reuse, 0x6978, R17 ;  /* 0x000069780a117824 */ /* 0x050fe200078e0211 */
[----:B------:R-:W2:Y:S01]  /*13a0*/  LDG.E.64 R4, desc[UR6][R4.64] ;  /* 0x0000000604047981 */ /* 0x000ea2000c1e1b00 */
[----:B------:R-:W-:Y:S02]  /*13b0*/  IMAD R8, R10, 0x384, R21 ;  /* 0x000003840a087824 */ /* 0x000fe400078e0215 */
[----:B-----5:R-:W-:-:S04]  /*13c0*/  IMAD.WIDE R16, R17, 0x8, R2 ;  /* 0x0000000811107825 */ /* 0x020fc800078e0202 */
[----:B------:R-:W-:Y:S02]  /*13d0*/  IMAD R10, R10, 0x1e, R9 ;  /* 0x0000001e0a0a7824 */ /* 0x000fe400078e0209 */
[C---:B------:R-:W-:Y:S02]  /*13e0*/  IMAD R21, R11.reuse, 0x6978, R8 ;  /* 0x000069780b157824 */ /* 0x040fe400078e0208 */
[----:B------:R-:W3:Y:S01]  /*13f0*/  LDG.E.64 R8, desc[UR6][R16.64] ;  /* 0x0000000610087981 */ /* 0x000ee2000c1e1b00 */
[----:B------:R-:W-:Y:S02]  /*1400*/  IMAD R23, R11, 0x384, R10 ;  /* 0x000003840b177824 */ /* 0x000fe400078e020a */
[----:B------:R-:W-:-:S04]  /*1410*/  IMAD.WIDE R10, R21, 0x8, R2 ;  /* 0x00000008150a7825 */ /* 0x000fc800078e0202 */
[----:B------:R-:W-:Y:S02]  /*1420*/  IMAD R23, R6, 0x6978, R23 ;  /* 0x0000697806177824 */ /* 0x000fe400078e0217 */
[----:B------:R-:W4:Y:S02]  /*1430*/  LDG.E.64 R10, desc[UR6][R10.64] ;  /* 0x000000060a0a7981 */ /* 0x000f24000c1e1b00 */
[----:B------:R-:W-:-:S06]  /*1440*/  IMAD.WIDE R2, R23, 0x8, R2 ;  /* 0x0000000817027825 */ /* 0x000fcc00078e0202 */
[----:B------:R-:W5:Y:S01]  /*1450*/  LDG.E.64 R2, desc[UR6][R2.64] ;  /* 0x0000000602027981 */ /* 0x000f62000c1e1b00 */
[----:B------:R-:W-:Y:S01]  /*1460*/  IADD3 R7, PT, PT, R7, 0x4, RZ ;  /* 0x0000000407077810 */ /* 0x000fe20007ffe0ff */
[----:B--2---:R-:W-:-:S08]  /*1470*/  DADD R4, R18, R4 ;  /* 0x0000000012047229 */ /* 0x004fd00000000004 */
[----:B---3--:R-:W-:-:S08]  /*1480*/  DADD R4, R4, R8 ;  /* 0x0000000004047229 */ /* 0x008fd00000000008 */
[----:B----4-:R-:W-:-:S08]  /*1490*/  DADD R4, R4, R10 ;  /* 0x0000000004047229 */ /* 0x010fd0000000000a */
[----:B-----5:R-:W-:-:S11]  /*14a0*/  DADD R18, R4, R2 ;  /* 0x0000000004127229 */ /* 0x020fd60000000002 */
.L_x_9:
[----:B------:R-:W-:Y:S05]  /*14b0*/  @!P1 BRA `(.L_x_6) ;  /* 0x00000000007c9947 */ /* 0x000fea0003800000 */
[----:B------:R-:W-:Y:S02]  /*14c0*/  ISETP.NE.AND P0, PT, R12, 0x1, PT ;  /* 0x000000010c00780c */ /* 0x000fe40003f05270 */
[----:B------:R-:W-:-:S04]  /*14d0*/  LOP3.LUT R13, R13, 0x1, RZ, 0xc0, !PT ;  /* 0x000000010d0d7812 */ /* 0x000fc800078ec0ff */
[----:B------:R-:W-:-:S07]  /*14e0*/  ISETP.NE.U32.AND P1, PT, R13, 0x1, PT ;  /* 0x000000010d00780c */ /* 0x000fce0003f25070 */
[----:B------:R-:W-:-:S05]  /*14f0*/  @P0 LEA R16, R7, R0, 0x2 ;  /* 0x0000000007100211 */ /* 0x000fca00078e10ff */
[----:B------:R-:W2:Y:S01]  /*1500*/  @P0 LDL.64 R12, [R16] ;  /* 0x00000000100c0983 */ /* 0x000ea20000100a00 */
[----:B------:R-:W-:Y:S01]  /*1510*/  @P0 IADD3 R7, PT, PT, R7, 0x2, RZ ;  /* 0x0000000207070810 */ /* 0x000fe20007ffe0ff */
[----:B------:R-:W1:Y:S02]  /*1520*/  @!P1 LDC.64 R2, c[0x0][0x3a0] ;  /* 0x0000e800ff029b82 */ /* 0x000e640000000a00 */
[----:B------:R-:W3:Y:S01]  /*1530*/  @P0 LDL.64 R8, [R16+0x8] ;  /* 0x0000080010080983 */ /* 0x000ee20000100a00 */
[----:B------:R-:W-:-:S03]  /*1540*/  @!P1 LEA R0, R7, R0, 0x2 ;  /* 0x0000000007009211 */ /* 0x000fc600078e10ff */
[----:B------:R-:W4:Y:S02]  /*1550*/  @P0 LDL R21, [R16+0x10] ;  /* 0x0000100010150983 */ /* 0x000f240000100800 */
[----:B------:R-:W5:Y:S02]  /*1560*/  @P0 LDC.64 R6, c[0x0][0x3a0] ;  /* 0x0000e800ff060b82 */ /* 0x000f640000000a00 */
[----:B------:R-:W4:Y:S04]  /*1570*/  @!P1 LDL.64 R10, [R0] ;  /* 0x00000000000a9983 */ /* 0x000f280000100a00 */
[----:B------:R-:W4:Y:S01]  /*1580*/  @!P1 LDL.64 R4, [R0+0x8] ;  /* 0x0000080000049983 */ /* 0x000f220000100a00 */
[----:B--2---:R-:W-:-:S04]  /*1590*/  @P0 IMAD R17, R13, 0x1e, R12 ;  /* 0x0000001e0d110824 */ /* 0x004fc800078e020c */
[C---:B---3--:R-:W-:Y:S02]  /*15a0*/  @P0 IMAD R12, R8.reuse, 0x384, R17 ;  /* 0x00000384080c0824 */ /* 0x048fe400078e0211 */
[----:B------:R-:W-:Y:S02]  /*15b0*/  @P0 IMAD R8, R8, 0x1e, R13 ;  /* 0x0000001e08080824 */ /* 0x000fe400078e020d */
[C---:B------:R-:W-:Y:S02]  /*15c0*/  @P0 IMAD R13, R9.reuse, 0x6978, R12 ;  /* 0x00006978090d0824 */ /* 0x040fe400078e020c */
[----:B------:R-:W-:Y:S02]  /*15d0*/  @P0 IMAD R12, R9, 0x384, R8 ;  /* 0x00000384090c0824 */ /* 0x000fe400078e0208 */
[----:B-----5:R-:W-:-:S04]  /*15e0*/  @P0 IMAD.WIDE R8, R13, 0x8, R6 ;  /* 0x000000080d080825 */ /* 0x020fc800078e0206 */
[----:B----4-:R-:W-:Y:S02]  /*15f0*/  @!P1 IMAD R11, R11, 0x1e, R10 ;  /* 0x0000001e0b0b9824 */ /* 0x010fe400078e020a */
[----:B------:R-:W-:Y:S01]  /*1600*/  @P0 IMAD R21, R21, 0x6978, R12 ;  /* 0x0000697815150824 */ /* 0x000fe200078e020c */
[----:B------:R-:W2:Y:S01]  /*1610*/  @P0 LDG.E.64 R8, desc[UR6][R8.64] ;  /* 0x0000000608080981 */ /* 0x000ea2000c1e1b00 */
[----:B------:R-:W-:Y:S02]  /*1620*/  @!P1 IMAD R4, R4, 0x384, R11 ;  /* 0x0000038404049824 */ /* 0x000fe400078e020b */
[----:B------:R-:W-:-:S04]  /*1630*/  @P0 IMAD.WIDE R6, R21, 0x8, R6 ;  /* 0x0000000815060825 */ /* 0x000fc800078e0206 */
[----:B------:R-:W-:Y:S02]  /*1640*/  @!P1 IMAD R5, R5, 0x6978, R4 ;  /* 0x0000697805059824 */ /* 0x000fe400078e0204 */
[----:B------:R-:W3:Y:S02]  /*1650*/  @P0 LDG.E.64 R6, desc[UR6][R6.64] ;  /* 0x0000000606060981 */ /* 0x000ee4000c1e1b00 */
[----:B-1----:R-:W-:-:S06]  /*1660*/  @!P1 IMAD.WIDE R2, R5, 0x8, R2 ;  /* 0x0000000805029825 */ /* 0x002fcc00078e0202 */
[----:B------:R-:W4:Y:S01]  /*1670*/  @!P1 LDG.E.64 R2, desc[UR6][R2.64] ;  /* 0x0000000602029981 */ /* 0x000f22000c1e1b00 */
[----:B--2---:R-:W-:-:S08]  /*1680*/  @P0 DADD R4, R18, R8 ;  /* 0x0000000012040229 */ /* 0x004fd00000000008 */
[----:B---3--:R-:W-:-:S08]  /*1690*/  @P0 DADD R18, R4, R6 ;  /* 0x0000000004120229 */ /* 0x008fd00000000006 */
[----:B----4-:R-:W-:-:S11]  /*16a0*/  @!P1 DADD R18, R18, R2 ;  /* 0x0000000012129229 */ /* 0x010fd60000000002 */
.L_x_6:
[----:B------:R-:W1:Y:S02]  /*16b0*/  LDC.64 R2, c[0x0][0x380] ;  /* 0x0000e000ff027b82 */ /* 0x000e640000000a00 */
[----:B-1----:R-:W-:-:S04]  /*16c0*/  ISETP.GE.U32.AND P0, PT, R2, 0x1, PT ;  /* 0x000000010200780c */ /* 0x002fc80003f06070 */
[----:B------:R-:W-:-:S13]  /*16d0*/  ISETP.GE.AND.EX P0, PT, R3, RZ, PT, P0 ;  /* 0x000000ff0300720c */ /* 0x000fda0003f06300 */
[----:B------:R-:W-:Y:S05]  /*16e0*/  @!P0 EXIT ;  /* 0x000000000000894d */ /* 0x000fea0003800000 */
[----:B------:R-:W1:Y:S02]  /*16f0*/  LDC.64 R2, c[0x0][0x3a8] ;  /* 0x0000ea00ff027b82 */ /* 0x000e640000000a00 */
[----:B-1----:R-:W-:-:S05]  /*1700*/  IMAD.WIDE R14, R15, 0x8, R2 ;  /* 0x000000080f0e7825 */ /* 0x002fca00078e0202 */
[----:B------:R-:W-:Y:S01]  /*1710*/  STG.E.64 desc[UR6][R14.64], R18 ;  /* 0x000000120e007986 */ /* 0x000fe2000c101b06 */
[----:B------:R-:W-:Y:S05]  /*1720*/  EXIT ;  /* 0x000000000000794d */ /* 0x000fea0003800000 */
.L_x_10:
[----:B------:R-:W-:-:S00]  /*1730*/  BRA `(.L_x_10) ;  /* 0xfffffffc00fc7947 */ /* 0x000fc0000383ffff */
[----:B------:R-:W-:-:S00]  /*1740*/  NOP ;  /* 0x0000000000007918 */ /* 0x000fc00000000000 */
        /* <DEDUP_REMOVED lines=11> */
.L_x_22:


//--------------------- .text._Z9kernelENGlPiiS_PdS0_ --------------------------
	.section	.text._Z9kernelENGlPiiS_PdS0_,"ax",@progbits
	.align	128
        .global         _Z9kernelENGlPiiS_PdS0_
        .type           _Z9kernelENGlPiiS_PdS0_,@function
        .size           _Z9kernelENGlPiiS_PdS0_,(.L_x_23 - _Z9kernelENGlPiiS_PdS0_)
        .other          _Z9kernelENGlPiiS_PdS0_,@"STO_CUDA_ENTRY STV_DEFAULT"
_Z9kernelENGlPiiS_PdS0_:
.text._Z9kernelENGlPiiS_PdS0_:
        /* <DEDUP_REMOVED lines=9> */
[----:B------:R-:W4:Y:S04]  /*0090*/  LDG.E R4, desc[UR6][R20.64+0x10] ;  /* 0x0000100614047981 */ /* 0x000f28000c1e1900 */
[----:B------:R-:W4:Y:S04]  /*00a0*/  LDG.E R5, desc[UR6][R20.64+0x14] ;  /* 0x0000140614057981 */ /* 0x000f28000c1e1900 */
[----:B------:R-:W4:Y:S04]  /*00b0*/  LDG.E R6, desc[UR6][R20.64+0x18] ;  /* 0x0000180614067981 */ /* 0x000f28000c1e1900 */
[----:B------:R-:W4:Y:S04]  /*00c0*/  LDG.E R7, desc[UR6][R20.64+0x1c] ;  /* 0x00001c0614077981 */ /* 0x000f28000c1e1900 */
[----:B------:R-:W5:Y:S04]  /*00d0*/  LDG.E R8, desc[UR6][R20.64+0x20] ;  /* 0x0000200614087981 */ /* 0x000f68000c1e1900 */
[----:B------:R-:W5:Y:S04]  /*00e0*/  LDG.E R9, desc[UR6][R20.64+0x24] ;  /* 0x0000240614097981 */ /* 0x000f68000c1e1900 */
[----:B------:R-:W5:Y:S04]  /*00f0*/  LDG.E R10, desc[UR6][R20.64+0x28] ;  /* 0x00002806140a7981 */ /* 0x000f68000c1e1900 */
[----:B------:R-:W5:Y:S04]  /*0100*/  LDG.E R11, desc[UR6][R20.64+0x2c] ;  /* 0x00002c06140b7981 */ /* 0x000f68000c1e1900 */
[----:B------:R-:W3:Y:S04]  /*0110*/  LDG.E R12, desc[UR6][R20.64+0x30] ;  /* 0x00003006140c7981 */ /* 0x000ee8000c1e1900 */
        /* <DEDUP_REMOVED lines=8> */
[----:B--2---:R0:W-:Y:S04]  /*01a0*/  STL.128 [R1+0xfa0], R16 ;  /* 0x000fa01001007387 */ /* 0x0041e80000100c00 */
[----:B0-----:R-:W2:Y:S04]  /*01b0*/  LDG.E R16, desc[UR6][R20.64+0x40] ;  /* 0x0000400614107981 */ /* 0x001ea8000c1e1900 */
[----:B------:R-:W2:Y:S04]  /*01c0*/  LDG.E R17, desc[UR6][R20.64+0x44] ;  /* 0x0000440614117981 */ /* 0x000ea8000c1e1900 */
[----:B------:R-:W2:Y:S04]  /*01d0*/  LDG.E R18, desc[UR6][R20.64+0x48] ;  /* 0x0000480614127981 */ /* 0x000ea8000c1e1900 */
[----:B------:R0:W2:Y:S01]  /*01e0*/  LDG.E R19, desc[UR6][R20.64+0x4c] ;  /* 0x00004c0614137981 */ /* 0x0000a2000c1e1900 */
[----:B------:R-:W1:Y:S01]  /*01f0*/  S2R R0, SR_TID.Y ;  /* 0x0000000000007919 */ /* 0x000e620000002200 */
[----:B------:R-:W1:Y:S01]  /*0200*/  S2UR UR4, SR_CTAID.X ;  /* 0x00000000000479c3 */ /* 0x000e620000002500 */
[----:B------:R-:W4:Y:S01]  /*0210*/  S2R R23, SR_TID.X ;  /* 0x0000000000177919 */ /* 0x000f220000002100 */
[----:B------:R-:W4:Y:S06]  /*0220*/  LDCU UR5, c[0x0][0x360] ;  /* 0x00006c00ff0577ac */ /* 0x000f2c0008000800 */
[----:B------:R-:W5:Y:S08]  /*0230*/  S2UR UR8, SR_CTAID.Y ;  /* 0x00000000000879c3 */ /* 0x000f700000002600 */
[----:B------:R-:W5:Y:S01]  /*0240*/  LDC R29, c[0x0][0x364] ;  /* 0x0000d900ff1d7b82 */ /* 0x000f620000000800 */
[----:B-1----:R-:W-:-:S05]  /*0250*/  IADD3 R0, PT, PT, R0, UR4, RZ ;  /* 0x0000000400007c10 */ /* 0x002fca000fffe0ff */
[----:B-----5:R-:W-:-:S04]  /*0260*/  IMAD R0, R29, UR8, R0 ;  /* 0x000000081d007c24 */ /* 0x020fc8000f8e0200 */
[----:B----4-:R-:W-:-:S04]  /*0270*/  IMAD R22, R0, UR5, R23 ;  /* 0x0000000500167c24 */ /* 0x010fc8000f8e0217 */
[----:B------:R-:W-:-:S05]  /*0280*/  IMAD.HI R0, R22, 0x4ec4ec4f, RZ ;  /* 0x4ec4ec4f16007827 */ /* 0x000fca00078e02ff */
[----:B0-----:R-:W-:-:S04]  /*0290*/  SHF.R.U32.HI R21, RZ, 0x1f, R0 ;  /* 0x0000001fff157819 */ /* 0x001fc80000011600 */
[----:B------:R-:W-:Y:S02]  /*02a0*/  LEA.HI.SX32 R23, R0, R21, 0x1d ;  /* 0x0000001500177211 */ /* 0x000fe400078feaff */
[----:B------:R-:W-:-:S03]  /*02b0*/  IADD3 R0, PT, PT, R1, 0xfa0, RZ ;  /* 0x00000fa001007810 */ /* 0x000fc60007ffe0ff */
[C---:B------:R-:W-:Y:S01]  /*02c0*/  IMAD R21, R23.reuse, -0x1a, R22 ;  /* 0xffffffe617157824 */ /* 0x040fe200078e0216 */
[----:B------:R-:W-:-:S03]  /*02d0*/  LEA R20, R23, R0, 0x2 ;  /* 0x0000000017147211 */ /* 0x000fc600078e10ff */
[----:B------:R-:W-:Y:S01]  /*02e0*/  IMAD R28, R21, 0x4, R0 ;  /* 0x00000004151c7824 */ /* 0x000fe200078e0200 */
[----:B------:R0:W-:Y:S04]  /*02f0*/  STL.128 [R1+0xfb0], R4 ;  /* 0x000fb00401007387 */ /* 0x0001e80000100c00 */
[----:B------:R1:W-:Y:S04]  /*0300*/  STL.128 [R1+0xfc0], R8 ;  /* 0x000fc00801007387 */ /* 0x0003e80000100c00 */
[----:B---3--:R1:W-:Y:S04]  /*0310*/  STL.128 [R1+0xfd0], R12 ;  /* 0x000fd00c01007387 */ /* 0x0083e80000100c00 */
[----:B------:R1:W-:Y:S04]  /*0320*/  STL.128 [R1+0xff0], R24 ;  /* 0x000ff01801007387 */ /* 0x0003e80000100c00 */
[----:B------:R1:W-:Y:S01]  /*0330*/  STL.64 [R1+0x1000], R2 ;  /* 0x0010000201007387 */ /* 0x0003e20000100a00 */
[----:B0-----:R-:W0:Y:S03]  /*0340*/  LDC R4, c[0x0][0x390] ;  /* 0x0000e400ff047b82 */ /* 0x001e260000000800 */
[----:B--2---:R1:W-:Y:S04]  /*0350*/  STL.128 [R1+0xfe0], R16 ;  /* 0x000fe01001007387 */ /* 0x0043e80000100c00 */
[----:B------:R-:W2:Y:S04]  /*0360*/  LDL R21, [R28] ;  /* 0x000000001c157983 */ /* 0x000ea80000100800 */
[----:B------:R-:W3:Y:S01]  /*0370*/  LDL R5, [R20] ;  /* 0x0000000014057983 */ /* 0x000ee20000100800 */
[----:B0-----:R-:W-:-:S03]  /*0380*/  ISETP.GE.AND P0, PT, R4, 0x1, PT ;  /* 0x000000010400780c */ /* 0x001fc60003f06270 */
[----:B--2---:R1:W-:Y:S04]  /*0390*/  STL [R20], R21 ;  /* 0x0000001514007387 */ /* 0x0043e80000100800 */
[----:B---3--:R1:W-:Y:S06]  /*03a0*/  STL [R28], R5 ;  /* 0x000000051c007387 */ /* 0x0083ec0000100800 */
[----:B------:R-:W-:Y:S05]  /*03b0*/  @!P0 BRA `(.L_x_11) ;  /* 0x0000000800688947 */ /* 0x000fea0003800000 */
[C---:B------:R-:W-:Y:S01]  /*03c0*/  ISETP.GE.U32.AND P1, PT, R4.reuse, 0x10, PT ;  /* 0x000000100400780c */ /* 0x040fe20003f26070 */
[----:B------:R-:W-:Y:S01]  /*03d0*/  HFMA2 R6, -RZ, RZ, 0, 0 ;  /* 0x00000000ff067431 */ /* 0x000fe200000001ff */
[----:B-1----:R-:W-:-:S04]  /*03e0*/  LOP3.LUT R16, R4, 0xf, RZ, 0xc0, !PT ;  /* 0x0000000f04107812 */ /* 0x002fc800078ec0ff */
[----:B------:R-:W-:-:S07]  /*03f0*/  ISETP.NE.AND P0, PT, R16, RZ, PT ;  /* 0x000000ff1000720c */ /* 0x000fce0003f05270 */
[----:B------:R-:W-:Y:S06]  /*0400*/  @!P1 BRA `(.L_x_12) ;  /* 0x0000000400089947 */ /* 0x000fec0003800000 */
[----:B------:R-:W0:Y:S01]  /*0410*/  LDCU.64 UR4, c[0x0][0x388] ;  /* 0x00007100ff0477ac */ /* 0x000e220008000a00 */
[----:B------:R-:W-:Y:S02]  /*0420*/  LOP3.LUT R6, R4, 0x7ffffff0, RZ, 0xc0, !PT ;  /* 0x7ffffff004067812 */ /* 0x000fe400078ec0ff */
[----:B------:R-:W-:-:S03]  /*0430*/  IADD3 R5, PT, PT, R1, 0x20, RZ ;  /* 0x0000002001057810 */ /* 0x000fc60007ffe0ff */
[----:B------:R-:W-:Y:S01]  /*0440*/  IMAD.MOV R7, RZ, RZ, -R6 ;  /* 0x000000ffff077224 */ /* 0x000fe200078e0a06 */
[----:B0-----:R-:W-:-:S04]  /*0450*/  UIADD3 UR4, UP0, UPT, UR4, 0x20, URZ ;  /* 0x0000002004047890 */ /* 0x001fc8000ff1e0ff */
[----:B------:R-:W-:Y:S02]  /*0460*/  UIADD3.X UR5, UPT, UPT, URZ, UR5, URZ, UP0, !UPT ;  /* 0x00000005ff057290 */ /* 0x000fe400087fe4ff */
[----:B------:R-:W-:-:S04]  /*0470*/  MOV R2, UR4 ;  /* 0x0000000400027c02 */ /* 0x000fc80008000f00 */
[----:B------:R-:W-:-:S07]  /*0480*/  MOV R3, UR5 ;  /* 0x0000000500037c02 */ /* 0x000fce0008000f00 */
.L_x_13:
        /* <DEDUP_REMOVED lines=11> */
[----:B--2---:R-:W-:Y:S01]  /*0540*/  LEA R8, R9, R0, 0x2 ;  /* 0x0000000009087211 */ /* 0x004fe200078e10ff */
[----:B---3--:R-:W-:-:S05]  /*0550*/  IMAD R9, R11, 0x4, R0 ;  /* 0x000000040b097824 */ /* 0x008fca00078e0200 */
[----:B------:R-:W2:Y:S01]  /*0560*/  LDL R8, [R8] ;  /* 0x0000000008087983 */ /* 0x000ea20000100800 */
[----:B----4-:R-:W-:-:S03]  /*0570*/  LEA R10, R13, R0, 0x2 ;  /* 0x000000000d0a7211 */ /* 0x010fc600078e10ff */
[----:B------:R-:W2:Y:S01]  /*0580*/  LDL R9, [R9] ;  /* 0x0000000009097983 */ /* 0x000ea20000100800 */
[----:B-----5:R-:W-:-:S03]  /*0590*/  LEA R11, R15, R0, 0x2 ;  /* 0x000000000f0b7211 */ /* 0x020fc600078e10ff */
[----:B------:R-:W3:Y:S04]  /*05a0*/  LDG.E R15, desc[UR6][R2.64+-0x4] ;  /* 0xfffffc06020f7981 */ /* 0x000ee8000c1e1900 */
[----:B------:R-:W2:Y:S04]  /*05b0*/  LDL R10, [R10] ;  /* 0x000000000a0a7983 */ /* 0x000ea80000100800 */
[----:B------:R-:W2:Y:S01]  /*05c0*/  LDL R11, [R11] ;  /* 0x000000000b0b7983 */ /* 0x000ea20000100800 */
[-C--:B------:R-:W-:Y:S01]  /*05d0*/  LEA R12, R17, R0.reuse, 0x2 ;  /* 0x00000000110c7211 */ /* 0x080fe200078e10ff */
[----:B------:R-:W-:Y:S01]  /*05e0*/  IMAD R13, R19, 0x4, R0 ;  /* 0x00000004130d7824 */ /* 0x000fe200078e0200 */
[-C--:B------:R-:W-:Y:S01]  /*05f0*/  LEA R14, R21, R0.reuse, 0x2 ;  /* 0x00000000150e7211 */ /* 0x080fe200078e10ff */
[----:B------:R-:W4:Y:S04]  /*0600*/  LDG.E R17, desc[UR6][R2.64] ;  /* 0x0000000602117981 */ /* 0x000f28000c1e1900 */
[----:B------:R-:W5:Y:S04]  /*0610*/  LDG.E R19, desc[UR6][R2.64+0x4] ;  /* 0x0000040602137981 */ /* 0x000f68000c1e1900 */
[----:B------:R-:W5:Y:S01]  /*0620*/  LDG.E R21, desc[UR6][R2.64+0x8] ;  /* 0x0000080602157981 */ /* 0x000f62000c1e1900 */
[----:B---3--:R-:W-:-:S03]  /*0630*/  LEA R15, R15, R0, 0x2 ;  /* 0x000000000f0f7211 */ /* 0x008fc600078e10ff */
[----:B--2---:R4:W-:Y:S04]  /*0640*/  STL.128 [R5+-0x20], R8 ;  /* 0xffffe00805007387 */ /* 0x0049e80000100c00 */
[----:B------:R-:W2:Y:S04]  /*0650*/  LDL R12, [R12] ;  /* 0x000000000c0c7983 */ /* 0x000ea80000100800 */
[----:B------:R-:W2:Y:S04]  /*0660*/  LDL R13, [R13] ;  /* 0x000000000d0d7983 */ /* 0x000ea80000100800 */
[----:B------:R-:W2:Y:S04]  /*0670*/  LDL R14, [R14] ;  /* 0x000000000e0e7983 */ /* 0x000ea80000100800 */
[----:B------:R-:W2:Y:S01]  /*0680*/  LDL R15, [R15] ;  /* 0x000000000f0f7983 */ /* 0x000ea20000100800 */
[-C--:B----4-:R-:W-:Y:S01]  /*0690*/  LEA R8, R17, R0.reuse, 0x2 ;  /* 0x0000000011087211 */ /* 0x090fe200078e10ff */
[----:B-----5:R-:W-:Y:S01]  /*06a0*/  IMAD R9, R19, 0x4, R0 ;  /* 0x0000000413097824 */ /* 0x020fe200078e0200 */
[-C--:B------:R-:W-:Y:S01]  /*06b0*/  LEA R10, R21, R0.reuse, 0x2 ;  /* 0x00000000150a7211 */ /* 0x080fe200078e10ff */
        /* <DEDUP_REMOVED lines=8> */
[----:B------:R-:W-:Y:S01]  /*0740*/  IMAD R13, R27, 0x4, R0 ;  /* 0x000000041b0d7824 */ /* 0x000fe200078e0200 */
[----:B------:R-:W-:-:S02]  /*0750*/  LEA R14, R29, R0, 0x2 ;  /* 0x000000001d0e7211 */ /* 0x000fc400078e10ff */
[----:B---3--:R-:W-:Y:S02]  /*0760*/  LEA R15, R17, R0, 0x2 ;  /* 0x00000000110f7211 */ /* 0x008fe400078e10ff */
[----:B------:R-:W-:-:S04]  /*0770*/  IADD3 R7, PT, PT, R7, 0x10, RZ ;  /* 0x0000001007077810 */ /* 0x000fc80007ffe0ff */
[----:B------:R-:W-:Y:S01]  /*0780*/  ISETP.NE.AND P1, PT, R7, RZ, PT ;  /* 0x000000ff0700720c */ /* 0x000fe20003f25270 */
[----:B--2---:R-:W-:Y:S04]  /*0790*/  STL.128 [R5], R8 ;  /* 0x0000000805007387 */ /* 0x004fe80000100c00 */
[----:B------:R-:W2:Y:S04]  /*07a0*/  LDL R12, [R12] ;  /* 0x000000000c0c7983 */ /* 0x000ea80000100800 */
[----:B------:R-:W2:Y:S04]  /*07b0*/  LDL R13, [R13] ;  /* 0x000000000d0d7983 */ /* 0x000ea80000100800 */
[----:B------:R-:W2:Y:S04]  /*07c0*/  LDL R14, [R14] ;  /* 0x000000000e0e7983 */ /* 0x000ea80000100800 */
[----:B------:R-:W2:Y:S01]  /*07d0*/  LDL R15, [R15] ;  /* 0x000000000f0f7983 */ /* 0x000ea20000100800 */
[----:B------:R-:W-:-:S05]  /*07e0*/  IADD3 R2, P2, PT, R2, 0x40, RZ ;  /* 0x0000004002027810 */ /* 0x000fca0007f5e0ff */
[----:B------:R-:W-:Y:S01]  /*07f0*/  IMAD.X R3, RZ, RZ, R3, P2 ;  /* 0x000000ffff037224 */ /* 0x000fe200010e0603 */
[----:B--2---:R0:W-:Y:S02]  /*0800*/  STL.128 [R5+0x10], R12 ;  /* 0x0000100c05007387 */ /* 0x0041e40000100c00 */
[----:B0-----:R-:W-:Y:S01]  /*0810*/  IADD3 R5, PT, PT, R5, 0x40, RZ ;  /* 0x0000004005057810 */ /* 0x001fe20007ffe0ff */
[----:B------:R-:W-:Y:S06]  /*0820*/  @P1 BRA `(.L_x_13) ;  /* 0xfffffffc00181947 */ /* 0x000fec000383ffff */
.L_x_12:
        /* <DEDUP_REMOVED lines=8> */
[----:B------:R-:W3:Y:S04]  /*08b0*/  LDG.E R9, desc[UR6][R2.64+0x4] ;  /* 0x0000040602097981 */ /* 0x000ee8000c1e1900 */
[----:B------:R-:W4:Y:S04]  /*08c0*/  LDG.E R11, desc[UR6][R2.64+0x8] ;  /* 0x00000806020b7981 */ /* 0x000f28000c1e1900 */
[----:B------:R-:W5:Y:S04]  /*08d0*/  LDG.E R13, desc[UR6][R2.64+0xc] ;  /* 0x00000c06020d7981 */ /* 0x000f68000c1e1900 */
[----:B------:R-:W5:Y:S01]  /*08e0*/  LDG.E R15, desc[UR6][R2.64+0x14] ;  /* 0x00001406020f7981 */ /* 0x000f62000c1e1900 */
[----:B--2---:R-:W-:-:S05]  /*08f0*/  LEA R7, R5, R0, 0x2 ;  /* 0x0000000005077211 */ /* 0x004fca00078e10ff */
[----:B------:R-:W2:Y:S01]  /*0900*/  LDL R8, [R7] ;  /* 0x0000000007087983 */ /* 0x000ea20000100800 */
[----:B------:R-:W-:Y:S01]  /*0910*/  LEA R5, R6, R1, 0x2 ;  /* 0x0000000106057211 */ /* 0x000fe200078e10ff */
[--C-:B---3--:R-:W-:Y:S01]  /*0920*/  IMAD R9, R9, 0x4, R0.reuse ;  /* 0x0000000409097824 */ /* 0x108fe200078e0200 */
[-C--:B----4-:R-:W-:Y:S02]  /*0930*/  LEA R11, R11, R0.reuse, 0x2 ;  /* 0x000000000b0b7211 */ /* 0x090fe400078e10ff */
[-C--:B-----5:R-:W-:Y:S01]  /*0940*/  LEA R13, R13, R0.reuse, 0x2 ;  /* 0x000000000d0d7211 */ /* 0x0a0fe200078e10ff */
[----:B------:R-:W3:Y:S04]  /*0950*/  LDG.E R7, desc[UR6][R2.64+0x10] ;  /* 0x0000100602077981 */ /* 0x000ee8000c1e1900 */
[----:B--2---:R0:W-:Y:S04]  /*0960*/  STL [R5], R8 ;  /* 0x0000000805007387 */ /* 0x0041e80000100800 */
[----:B------:R-:W2:Y:S01]  /*0970*/  LDL R10, [R9] ;  /* 0x00000000090a7983 */ /* 0x000ea20000100800 */
[----:B---3--:R-:W-:Y:S01]  /*0980*/  LEA R7, R7, R0, 0x2 ;  /* 0x0000000007077211 */ /* 0x008fe200078e10ff */
[----:B------:R-:W-:-:S02]  /*0990*/  IMAD R15, R15, 0x4, R0 ;  /* 0x000000040f0f7824 */ /* 0x000fc400078e0200 */
[----:B------:R-:W3:Y:S04]  /*09a0*/  LDG.E R9, desc[UR6][R2.64+0x18] ;  /* 0x0000180602097981 */ /* 0x000ee8000c1e1900 */
[----:B--2---:R1:W-:Y:S04]  /*09b0*/  STL [R5+0x4], R10 ;  /* 0x0000040a05007387 */ /* 0x0043e80000100800 */
[----:B------:R-:W2:Y:S01]  /*09c0*/  LDL R12, [R11] ;  /* 0x000000000b0c7983 */ /* 0x000ea20000100800 */
[----:B---3--:R-:W-:-:S03]  /*09d0*/  LEA R9, R9, R0, 0x2 ;  /* 0x0000000009097211 */ /* 0x008fc600078e10ff */
[----:B------:R-:W3:Y:S04]  /*09e0*/  LDG.E R11, desc[UR6][R2.64+0x1c] ;  /* 0x00001c06020b7981 */ /* 0x000ee8000c1e1900 */
[----:B--2---:R2:W-:Y:S04]  /*09f0*/  STL [R5+0x8], R12 ;  /* 0x0000080c05007387 */ /* 0x0045e80000100800 */
[----:B------:R-:W4:Y:S04]  /*0a00*/  LDL R14, [R13] ;  /* 0x000000000d0e7983 */ /* 0x000f280000100800 */
[----:B----4-:R4:W-:Y:S04]  /*0a10*/  STL [R5+0xc], R14 ;  /* 0x00000c0e05007387 */ /* 0x0109e80000100800 */
[----:B0-----:R-:W5:Y:S04]  /*0a20*/  LDL R8, [R7] ;  /* 0x0000000007087983 */ /* 0x001f680000100800 */
[----:B-----5:R0:W-:Y:S04]  /*0a30*/  STL [R5+0x10], R8 ;  /* 0x0000100805007387 */ /* 0x0201e80000100800 */
[----:B-1----:R-:W5:Y:S01]  /*0a40*/  LDL R10, [R15] ;  /* 0x000000000f0a7983 */ /* 0x002f620000100800 */
[----:B---3--:R-:W-:-:S03]  /*0a50*/  LEA R11, R11, R0, 0x2 ;  /* 0x000000000b0b7211 */ /* 0x008fc600078e10ff */
[----:B-----5:R0:W-:Y:S04]  /*0a60*/  STL [R5+0x14], R10 ;  /* 0x0000140a05007387 */ /* 0x0201e80000100800 */
[----:B--2---:R-:W2:Y:S04]  /*0a70*/  LDL R12, [R9] ;  /* 0x00000000090c7983 */ /* 0x004ea80000100800 */
[----:B--2---:R0:W-:Y:S04]  /*0a80*/  STL [R5+0x18], R12 ;  /* 0x0000180c05007387 */ /* 0x0041e80000100800 */
[----:B----4-:R-:W2:Y:S01]  /*0a90*/  LDL R14, [R11] ;  /* 0x000000000b0e7983 */ /* 0x010ea20000100800 */
[----:B------:R-:W-:-:S03]  /*0aa0*/  IADD3 R6, PT, PT, R6, 0x8, RZ ;  /* 0x0000000806067810 */ /* 0x000fc60007ffe0ff */
[----:B--2---:R0:W-:Y:S04]  /*0ab0*/  STL [R5+0x1c], R14 ;  /* 0x00001c0e05007387 */ /* 0x0041e80000100800 */
.L_x_14:
        /* <DEDUP_REMOVED lines=11> */
[----:B--2---:R-:W-:-:S06]  /*0b70*/  IMAD R7, R7, 0x4, R0 ;  /* 0x0000000407077824 */ /* 0x004fcc00078e0200 */
[----:B------:R-:W2:Y:S01]  /*0b80*/  LDL R7, [R7] ;  /* 0x0000000007077983 */ /* 0x000ea20000100800 */
[----:B---3--:R-:W-:-:S03]  /*0b90*/  LEA R8, R9, R0, 0x2 ;  /* 0x0000000009087211 */ /* 0x008fc600078e10ff */
        /* <DEDUP_REMOVED lines=9> */
[----:B------:R-:W-:-:S03]  /*0c30*/  VIADD R6, R6, 0x4 ;  /* 0x0000000406067836 */ /* 0x000fc60000000000 */
[----:B--2---:R0:W-:Y:S04]  /*0c40*/  STL [R11+0xc], R10 ;  /* 0x00000c0a0b007387 */ /* 0x0041e80000100800 */
.L_x_15:
[----:B------:R-:W-:Y:S05]  /*0c50*/  @!P1 BRA `(.L_x_11) ;  /* 0x0000000000409947 */ /* 0x000fea0003800000 */
[----:B------:R-:W1:Y:S01]  /*0c60*/  LDC.64 R2, c[0x0][0x388] ;  /* 0x0000e200ff027b82 */ /* 0x000e620000000a00 */
[----:B------:R-:W-:Y:S01]  /*0c70*/  IADD3 R5, PT, PT, -R5, RZ, RZ ;  /* 0x000000ff05057210 */ /* 0x000fe20007ffe1ff */
[C---:B0-----:R-:W-:Y:S02]  /*0c80*/  IMAD R9, R6.reuse, 0x4, R1 ;  /* 0x0000000406097824 */ /* 0x041fe400078e0201 */
[----:B-1----:R-:W-:-:S05]  /*0c90*/  IMAD.WIDE.U32 R2, R6, 0x4, R2 ;  /* 0x0000000406027825 */ /* 0x002fca00078e0002 */
[----:B------:R-:W-:-:S07]  /*0ca0*/  MOV R7, R3 ;  /* 0x0000000300077202 */ /* 0x000fce0000000f00 */
.L_x_16:
        /* <DEDUP_REMOVED lines=11> */
.L_x_11:
[----:B------:R-:W-:Y:S02]  /*0d60*/  ISETP.GE.AND P0, PT, R4, 0x4, PT ;  /* 0x000000040400780c */ /* 0x000fe40003f06270 */
[----:B-1----:R-:W-:-:S11]  /*0d70*/  CS2R R20, SRZ ;  /* 0x0000000000147805 */ /* 0x002fd6000001ff00 */
[----:B------:R-:W-:Y:S05]  /*0d80*/  @!P0 BRA `(.L_x_17) ;  /* 0x00000008002c8947 */ /* 0x000fea0003800000 */
[C---:B------:R-:W-:Y:S01]  /*0d90*/  IADD3 R23, PT, PT, R4.reuse, -0x3, RZ ;  /* 0xfffffffd04177810 */ /* 0x040fe20007ffe0ff */
        /* <DEDUP_REMOVED lines=8> */
[----:B0-----:R-:W0:Y:S03]  /*0e20*/  LDC.64 R4, c[0x0][0x3a0] ;  /* 0x0000e800ff047b82 */ /* 0x001e260000000a00 */
[----:B------:R1:W5:Y:S01]  /*0e30*/  LDL.64 R2, [R1] ;  /* 0x0000000001027983 */ /* 0x0003620000100a00 */
[----:B------:R-:W-:Y:S02]  /*0e40*/  LOP3.LUT R0, R23, 0xfffffff8, RZ, 0xc0, !PT ;  /* 0xfffffff817007812 */ /* 0x000fe400078ec0ff */
[----:B------:R-:W-:Y:S02]  /*0e50*/  CS2R R20, SRZ ;  /* 0x0000000000147805 */ /* 0x000fe4000001ff00 */
[----:B------:R-:W-:Y:S02]  /*0e60*/  IADD3 R6, PT, PT, R1, 0x10, RZ ;  /* 0x0000001001067810 */ /* 0x000fe40007ffe0ff */
[----:B------:R-:W-:-:S07]  /*0e70*/  IADD3 R7, PT, PT, -R0, RZ, RZ ;  /* 0x000000ff00077210 */ /* 0x000fce0007ffe1ff */
.L_x_19:
[----:B------:R-:W2:Y:S04]  /*0e80*/  LDL R12, [R6+-0x4] ;  /* 0xfffffc00060c7983 */ /* 0x000ea80000100800 */
[----:B------:R-:W3:Y:S01]  /*0e90*/  LDL.128 R8, [R6] ;  /* 0x0000000006087983 */ /* 0x000ee20000100c00 */
[----:B-----5:R-:W-:Y:S02]  /*0ea0*/  IMAD R2, R3, 0x1a, R2 ;  /* 0x0000001a03027824 */ /* 0x020fe400078e0202 */
[C---:B------:R-:W-:Y:S02]  /*0eb0*/  IMAD R3, R25.reuse, 0x1a, R3 ;  /* 0x0000001a19037824 */ /* 0x040fe400078e0203 */
[----:B------:R-:W-:-:S04]  /*0ec0*/  IMAD R13, R25, 0x2a4, R2 ;  /* 0x000002a4190d7824 */ /* 0x000fc800078e0202 */
[----:B--2---:R-:W-:-:S04]  /*0ed0*/  IMAD R13, R12, 0x44a8, R13 ;  /* 0x000044a80c0d7824 */ /* 0x004fc800078e020d */
[----:B0-----:R-:W-:-:S06]  /*0ee0*/  IMAD.WIDE R18, R13, 0x8, R4 ;  /* 0x000000080d127825 */ /* 0x001fcc00078e0204 */
[----:B------:R-:W2:Y:S01]  /*0ef0*/  LDG.E.64 R18, desc[UR6][R18.64] ;  /* 0x0000000612127981 */ /* 0x000ea2000c1e1b00 */
[----:B------:R-:W-:-:S04]  /*0f00*/  IMAD R3, R12, 0x2a4, R3 ;  /* 0x000002a40c037824 */ /* 0x000fc800078e0203 */
        /* <DEDUP_REMOVED lines=13> */
[----:B------:R-:W-:Y:S01]  /*0fe0*/  IMAD.WIDE R16, R17, 0x8, R4 ;  /* 0x0000000811107825 */ /* 0x000fe200078e0204 */
[----:B--2---:R-:W-:-:S03]  /*0ff0*/  DADD R18, R18, R20 ;  /* 0x0000000012127229 */ /* 0x004fc60000000014 */
[----:B------:R-:W-:-:S04]  /*1000*/  IMAD R21, R9, 0x1a, R8 ;  /* 0x0000001a09157824 */ /* 0x000fc800078e0208 */
[C---:B------:R-:W-:Y:S02]  /*1010*/  IMAD R8, R10.reuse, 0x2a4, R21 ;  /* 0x000002a40a087824 */ /* 0x040fe400078e0215 */
[----:B------:R-:W-:Y:S02]  /*1020*/  IMAD R20, R10, 0x1a, R9 ;  /* 0x0000001a0a147824 */ /* 0x000fe400078e0209 */
[C---:B------:R-:W-:Y:S02]  /*1030*/  IMAD R21, R11.reuse, 0x44a8, R8 ;  /* 0x000044a80b157824 */ /* 0x040fe400078e0208 */
[----:B------:R0:W2:Y:S01]  /*1040*/  LDG.E.64 R8, desc[UR6][R16.64] ;  /* 0x0000000610087981 */ /* 0x0000a2000c1e1b00 */
[----:B------:R-:W-:Y:S01]  /*1050*/  IMAD R27, R11, 0x2a4, R20 ;  /* 0x000002a40b1b7824 */ /* 0x000fe200078e0214 */
[----:B----4-:R-:W-:-:S03]  /*1060*/  DADD R14, R18, R14 ;  /* 0x00000000120e7229 */ /* 0x010fc6000000000e */
[----:B---3--:R-:W-:Y:S02]  /*1070*/  IMAD R19, R2, 0x44a8, R27 ;  /* 0x000044a802137824 */ /* 0x008fe400078e021b */
[----:B0-----:R-:W-:-:S04]  /*1080*/  IMAD.WIDE R16, R21, 0x8, R4 ;  /* 0x0000000815107825 */ /* 0x001fc800078e0204 */
[----:B------:R-:W-:Y:S02]  /*1090*/  IMAD R21, R11, 0x1a, R10 ;  /* 0x0000001a0b157824 */ /* 0x000fe400078e020a */
[----:B------:R-:W3:Y:S01]  /*10a0*/  LDG.E.64 R16, desc[UR6][R16.64] ;  /* 0x0000000610107981 */ /* 0x000ee2000c1e1b00 */
[----:B------:R-:W-:-:S04]  /*10b0*/  IMAD.WIDE R18, R19, 0x8, R4 ;  /* 0x0000000813127825 */ /* 0x000fc800078e0204 */
[C---:B------:R-:W-:Y:S02]  /*10c0*/  IMAD R10, R2.reuse, 0x2a4, R21 ;  /* 0x000002a4020a7824 */ /* 0x040fe400078e0215 */
[----:B------:R-:W-:Y:S02]  /*10d0*/  IMAD R20, R2, 0x1a, R11 ;  /* 0x0000001a02147824 */ /* 0x000fe400078e020b */
[C---:B------:R-:W-:Y:S02]  /*10e0*/  IMAD R21, R3.reuse, 0x44a8, R10 ;  /* 0x000044a803157824 */ /* 0x040fe400078e020a */
[----:B------:R0:W4:Y:S01]  /*10f0*/  LDG.E.64 R10, desc[UR6][R18.64] ;  /* 0x00000006120a7981 */ /* 0x000122000c1e1b00 */
[----:B------:R-:W-:Y:S02]  /*1100*/  IMAD R20, R3, 0x2a4, R20 ;  /* 0x000002a403147824 */ /* 0x000fe400078e0214 */
[----:B0-----:R-:W-:-:S04]  /*1110*/  IMAD.WIDE R18, R21, 0x8, R4 ;  /* 0x0000000815127825 */ /* 0x001fc800078e0204 */
        /* <DEDUP_REMOVED lines=9> */
[----:B---3--:R-:W-:-:S08]  /*11b0*/  DADD R8, R8, R16 ;  /* 0x0000000008087229 */ /* 0x008fd00000000010 */
[----:B----4-:R-:W-:-:S08]  /*11c0*/  DADD R8, R8, R10 ;  /* 0x0000000008087229 */ /* 0x010fd0000000000a */
[----:B------:R-:W-:-:S08]  /*11d0*/  DADD R8, R8, R18 ;  /* 0x0000000008087229 */ /* 0x000fd00000000012 */
[----:B------:R-:W-:Y:S01]  /*11e0*/  DADD R20, R8, R20 ;  /* 0x0000000008147229 */ /* 0x000fe20000000014 */
[----:B------:R-:W-:Y:S10]  /*11f0*/  @P0 BRA `(.L_x_19) ;  /* 0xfffffffc00200947 */ /* 0x000ff4000383ffff */
.L_x_18:
[----:B------:R-:W-:Y:S05]  /*1200*/  @!P1 BRA `(.L_x_17) ;  /* 0x00000004000c9947 */ /* 0x000fea0003800000 */
[----:B------:R-:W-:Y:S02]  /*1210*/  ISETP.GE.U32.AND P0, PT, R24, 0x4, PT ;  /* 0x000000041800780c */ /* 0x000fe40003f06070 */
[----:B0-----:R-:W-:-:S04]  /*1220*/  LOP3.LUT R11, R23, 0x3, RZ, 0xc0, !PT ;  /* 0x00000003170b7812 */ /* 0x001fc800078ec0ff */
[----:B------:R-:W-:-:S07]  /*1230*/  ISETP.NE.AND P1, PT, R11, RZ, PT ;  /* 0x000000ff0b00720c */ /* 0x000fce0003f25270 */
[----:B------:R-:W-:Y:S06]  /*1240*/  @!P0 BRA `(.L_x_20) ;  /* 0x00000000007c8947 */ /* 0x000fec0003800000 */
[----:B------:R-:W-:Y:S01]  /*1250*/  IMAD R12, R0, 0x4, R1 ;  /* 0x00000004000c7824 */ /* 0x000fe200078e0201 */
[----:B------:R-:W0:Y:S04]  /*1260*/  LDC.64 R2, c[0x0][0x3a0] ;  /* 0x0000e800ff027b82 */ /* 0x000e280000000a00 */
        /* <DEDUP_REMOVED lines=9> */
[----:B0-----:R-:W-:-:S04]  /*1300*/  IMAD.WIDE R4, R5, 0x8, R2 ;  /* 0x0000000805047825 */ /* 0x001fc800078e0202 */
        /* <DEDUP_REMOVED lines=19> */
.L_x_20:
[----:B------:R-:W-:Y:S05]  /*1440*/  @!P1 BRA `(.L_x_17) ;  /* 0x00000000007c9947 */ /* 0x000fea0003800000 */
[----:B------:R-:W-:Y:S02]  /*1450*/  ISETP.NE.AND P0, PT, R11, 0x1, PT ;  /* 0x000000010b00780c */ /* 0x000fe40003f05270 */
[----:B------:R-:W-:-:S04]  /*1460*/  LOP3.LUT R23, R23, 0x1, RZ, 0xc0, !PT ;  /* 0x0000000117177812 */ /* 0x000fc800078ec0ff */
[----:B------:R-:W-:-:S07]  /*1470*/  ISETP.NE.U32.AND P1, PT, R23, 0x1, PT ;  /* 0x000000011700780c */ /* 0x000fce0003f25070 */
[C---:B------:R-:W-:Y:S01]  /*1480*/  @P0 LEA R14, R0.reuse, R1, 0x2 ;  /* 0x00000001000e0211 */ /* 0x040fe200078e10ff */
[----:B------:R-:W0:Y:S04]  /*1490*/  @P0 LDC.64 R6, c[0x0][0x3a0] ;  /* 0x0000e800ff060b82 */ /* 0x000e280000000a00 */
[----:B------:R-:W2:Y:S01]  /*14a0*/  @P0 LDL.64 R12, [R14] ;  /* 0x000000000e0c0983 */ /* 0x000ea20000100a00 */
[----:B------:R-:W-:-:S03]  /*14b0*/  @P0 IADD3 R0, PT, PT, R0, 0x2, RZ ;  /* 0x0000000200000810 */ /* 0x000fc60007ffe0ff */
[----:B------:R-:W3:Y:S01]  /*14c0*/  @P0 LDL.64 R8, [R14+0x8] ;  /* 0x000008000e080983 */ /* 0x000ee20000100a00 */
[----:B------:R-:W-:Y:S01]  /*14d0*/  @!P1 LEA R0, R0, R1, 0x2 ;  /* 0x0000000100009211 */ /* 0x000fe200078e10ff */
[----:B------:R-:W4:Y:S02]  /*14e0*/  @!P1 LDC.64 R2, c[0x0][0x3a0] ;  /* 0x0000e800ff029b82 */ /* 0x000f240000000a00 */
[----:B------:R-:W5:Y:S04]  /*14f0*/  @P0 LDL R17, [R14+0x10] ;  /* 0x000010000e110983 */ /* 0x000f680000100800 */
[----:B------:R-:W4:Y:S04]  /*1500*/  @!P1 LDL.64 R10, [R0] ;  /* 0x00000000000a9983 */ /* 0x000f280000100a00 */
[----:B------:R-:W5:Y:S01]  /*1510*/  @!P1 LDL.64 R4, [R0+0x8] ;  /* 0x0000080000049983 */ /* 0x000f620000100a00 */
[----:B--2---:R-:W-:-:S04]  /*1520*/  @P0 IMAD R15, R13, 0x1a, R12 ;  /* 0x0000001a0d0f0824 */ /* 0x004fc800078e020c */
[C---:B---3--:R-:W-:Y:S02]  /*1530*/  @P0 IMAD R12, R8.reuse, 0x2a4, R15 ;  /* 0x000002a4080c0824 */ /* 0x048fe400078e020f */
[----:B------:R-:W-:Y:S02]  /*1540*/  @P0 IMAD R8, R8, 0x1a, R13 ;  /* 0x0000001a08080824 */ /* 0x000fe400078e020d */
[C---:B------:R-:W-:Y:S02]  /*1550*/  @P0 IMAD R13, R9.reuse, 0x44a8, R12 ;  /* 0x000044a8090d0824 */ /* 0x040fe400078e020c */
[----:B------:R-:W-:Y:S02]  /*1560*/  @P0 IMAD R12, R9, 0x2a4, R8 ;  /* 0x000002a4090c0824 */ /* 0x000fe400078e0208 */
[----:B0-----:R-:W-:-:S04]  /*1570*/  @P0 IMAD.WIDE R8, R13, 0x8, R6 ;  /* 0x000000080d080825 */ /* 0x001fc800078e0206 */
[----:B----4-:R-:W-:Y:S02]  /*1580*/  @!P1 IMAD R11, R11, 0x1a, R10 ;  /* 0x0000001a0b0b9824 */ /* 0x010fe400078e020a */
[----:B-----5:R-:W-:Y:S01]  /*1590*/  @P0 IMAD R17, R17, 0x44a8, R12 ;  /* 0x000044a811110824 */ /* 0x020fe200078e020c */
[----:B------:R-:W2:Y:S01]  /*15a0*/  @P0 LDG.E.64 R8, desc[UR6][R8.64] ;  /* 0x0000000608080981 */ /* 0x000ea2000c1e1b00 */
[----:B------:R-:W-:Y:S02]  /*15b0*/  @!P1 IMAD R4, R4, 0x2a4, R11 ;  /* 0x000002a404049824 */ /* 0x000fe400078e020b */
[----:B------:R-:W-:-:S04]  /*15c0*/  @P0 IMAD.WIDE R6, R17, 0x8, R6 ;  /* 0x0000000811060825 */ /* 0x000fc800078e0206 */
[----:B------:R-:W-:Y:S02]  /*15d0*/  @!P1 IMAD R5, R5, 0x44a8, R4 ;  /* 0x000044a805059824 */ /* 0x000fe400078e0204 */
[----:B------:R-:W3:Y:S02]  /*15e0*/  @P0 LDG.E.64 R6, desc[UR6][R6.64] ;  /* 0x0000000606060981 */ /* 0x000ee4000c1e1b00 */
[----:B------:R-:W-:-:S06]  /*15f0*/  @!P1 IMAD.WIDE R2, R5, 0x8, R2 ;  /* 0x0000000805029825 */ /* 0x000fcc00078e0202 */
[----:B------:R-:W4:Y:S01]  /*1600*/  @!P1 LDG.E.64 R2, desc[UR6][R2.64] ;  /* 0x0000000602029981 */ /* 0x000f22000c1e1b00 */
[----:B--2---:R-:W-:-:S08]  /*1610*/  @P0 DADD R4, R20, R8 ;  /* 0x0000000014040229 */ /* 0x004fd00000000008 */
[----:B---3--:R-:W-:-:S08]  /*1620*/  @P0 DADD R20, R4, R6 ;  /* 0x0000000004140229 */ /* 0x008fd00000000006 */
[----:B----4-:R-:W-:-:S11]  /*1630*/  @!P1 DADD R20, R20, R2 ;  /* 0x0000000014149229 */ /* 0x010fd60000000002 */
.L_x_17:
[----:B------:R-:W2:Y:S02]  /*1640*/  LDC.64 R2, c[0x0][0x380] ;  /* 0x0000e000ff027b82 */ /* 0x000ea40000000a00 */
[----:B--2---:R-:W-:-:S04]  /*1650*/  ISETP.GE.U32.AND P0, PT, R2, 0x1, PT ;  /* 0x000000010200780c */ /* 0x004fc80003f06070 */
[----:B------:R-:W-:-:S13]  /*1660*/  ISETP.GE.AND.EX P0, PT, R3, RZ, PT, P0 ;  /* 0x000000ff0300720c */ /* 0x000fda0003f06300 */
[----:B------:R-:W-:Y:S05]  /*1670*/  @!P0 EXIT ;  /* 0x000000000000894d */ /* 0x000fea0003800000 */
[----:B------:R-:W2:Y:S02]  /*1680*/  LDC.64 R2, c[0x0][0x3a8] ;  /* 0x0000ea00ff027b82 */ /* 0x000ea40000000a00 */
[----:B--2---:R-:W-:-:S05]  /*1690*/  IMAD.WIDE R22, R22, 0x8, R2 ;  /* 0x0000000816167825 */ /* 0x004fca00078e0202 */
[----:B------:R-:W-:Y:S01]  /*16a0*/  STG.E.64 desc[UR6][R22.64], R20 ;  /* 0x0000001416007986 */ /* 0x000fe2000c101b06 */
[----:B------:R-:W-:Y:S05]  /*16b0*/  EXIT ;  /* 0x000000000000794d */ /* 0x000fea0003800000 */
.L_x_21:
        /* <DEDUP_REMOVED lines=12> */
.L_x_23:


//--------------------- .nv.global.init           --------------------------
	.section	.nv.global.init,"aw",@progbits
	.align	4
.nv.global.init:
	.type		mrg32k3aM1SubSeq,@object
	.size		mrg32k3aM1SubSeq,(mrg32k3aM2SubSeq - mrg32k3aM1SubSeq)
mrg32k3aM1SubSeq:
        /*0000*/ 	.byte	0x0b, 0xcc, 0xee, 0x04, 0x73, 0x29, 0x8b, 0x6f, 0xf6, 0x53, 0x03, 0xf6, 0x23, 0xf6, 0xea, 0xda
        /* <DEDUP_REMOVED lines=125> */
	.type		mrg32k3aM2SubSeq,@object
	.size		mrg32k3aM2SubSeq,(mrg32k3aM1 - mrg32k3aM2SubSeq)
mrg32k3aM2SubSeq:
        /* <DEDUP_REMOVED lines=126> */
	.type		mrg32k3aM1,@object
	.size		mrg32k3aM1,(mrg32k3aM1Seq - mrg32k3aM1)
mrg32k3aM1:
        /* <DEDUP_REMOVED lines=144> */
	.type		mrg32k3aM1Seq,@object
	.size		mrg32k3aM1Seq,(mrg32k3aM2 - mrg32k3aM1Seq)
mrg32k3aM1Seq:
        /* <DEDUP_REMOVED lines=144> */
	.type		mrg32k3aM2,@object
	.size		mrg32k3aM2,(mrg32k3aM2Seq - mrg32k3aM2)
mrg32k3aM2:
        /* <DEDUP_REMOVED lines=144> */
	.type		mrg32k3aM2Seq,@object
	.size		mrg32k3aM2Seq,(precalc_xorwow_matrix - mrg32k3aM2Seq)
mrg32k3aM2Seq:
        /* <DEDUP_REMOVED lines=144> */
	.type		precalc_xorwow_matrix,@object
	.size		precalc_xorwow_matrix,(precalc_xorwow_offset_matrix - precalc_xorwow_matrix)
precalc_xorwow_matrix:
        /* <DEDUP_REMOVED lines=6400> */
	.type		precalc_xorwow_offset_matrix,@object
	.size		precalc_xorwow_offset_matrix,(.L_1 - precalc_xorwow_offset_matrix)
precalc_xorwow_offset_matrix:
        /* <DEDUP_REMOVED lines=6400> */
.L_1:


//--------------------- .nv.shared.reserved.0     --------------------------
	.section	.nv.shared.reserved.0,"aw",@nobits
	.weak		__nv_reservedSMEM_offset_0_alias
	.size		__nv_reservedSMEM_offset_0_alias, 0, 64
	.other		__nv_reservedSMEM_offset_0_alias,@"STO_CUDA_RESERVED_SHARED STV_DEFAULT"
__nv_reservedSMEM_offset_0_alias:
	.zero		0
	.zero		64


//--------------------- .nv.constant0._Z9kernelGERlPiiS_PdS0_ --------------------------
	.section	.nv.constant0._Z9kernelGERlPiiS_PdS0_,"a",@progbits
	.sectionflags	@""
	.align	4
.nv.constant0._Z9kernelGERlPiiS_PdS0_:
	.zero		944


//--------------------- .nv.constant0._Z9kernelENGlPiiS_PdS0_ --------------------------
	.section	.nv.constant0._Z9kernelENGlPiiS_PdS0_,"a",@progbits
	.sectionflags	@""
	.align	4
.nv.constant0._Z9kernelENGlPiiS_PdS0_:
	.zero		944


//--------------------- SYMBOLS --------------------------

	.type		.nv.reservedSmem.offset0,@object
	.size		.nv.reservedSmem.offset0,0x4
